	.target	sm_100a

	.elftype	@"ET_EXEC"


//--------------------- .note.nv.tkinfo           --------------------------
	.section	.note.nv.tkinfo,"",@"SHT_NOTE"
	.sectionflags	@"SHF_NOTE_NV_TKINFO"
	.tkinfo
        /*0018*/ 	.word	0x00000002
        /*0030*/ 	.string	""
        /*0030*/ 	.string	"ptxas"
        /*0030*/ 	.string	"Cuda compilation tools, release 13.0, V13.0.88"
        /*0030*/ 	.string	"Build cuda_13.0.r13.0/compiler.36424714_0"
        /*0030*/ 	.string	"-arch sm_100a -m 64 "



//--------------------- .note.nv.cuinfo           --------------------------
	.section	.note.nv.cuinfo,"",@"SHT_NOTE"
	.sectionflags	@"SHF_NOTE_NV_CUINFO"
        /*0018*/ 	.short	0x0002
        /*001a*/ 	.short	0x0064
        /*001c*/ 	.short	0x0082
	.zero		2


//--------------------- .nv.info                  --------------------------
	.section	.nv.info,"",@"SHT_CUDA_INFO"
	.align	4


	//----- nvinfo : EIATTR_REGCOUNT
	.align		4
        /*0000*/ 	.byte	0x04, 0x2f
        /*0002*/ 	.short	(.L_19 - .L_18)
	.align		4
.L_18:
        /*0004*/ 	.word	index@(_ZN7cutlass13device_kernelINS_4gemm6kernel13GemmUniversalIN4cute5tupleIJiiiiEEENS1_10collective13CollectiveMmaINS1_35MainloopSm100TmaUmmaWarpSpecializedILi4ELi2ELi4ENS5_IJNS4_1CILi8EEENSA_ILi1EEESC_EEEEENS5_IJNSA_ILi128EEESF_NSA_ILi64EEEEEENS_6half_tENS5_IJlSC_lEEESI_NS5_IJSC_llEEENS4_8TiledMMAINS4_8MMA_AtomIJNS4_26SM100_MMA_F16BF16_2x1SM_SSISI_SI_fLi128ELi128ELNS4_4UMMA5MajorE0ELSP_1ELNSO_7ScaleInE0ELSQ_0EEEEEENS4_6LayoutINS5_IJSC_SC_SC_EEENS5_IJNSA_ILi0EEESV_SV_EEEEENS5_IJNS4_10UnderscoreESY_SY_EEEEENS4_18SM100_TMA_2SM_LOADENS4_14ComposedLayoutINS4_7SwizzleILi3ELi4ELi3EEENS4_18smem_ptr_flag_bitsILi16EEENST_INS5_IJSB_SG_EEENS5_IJSG_SC_EEEEEEEvNS4_8identityENS4_28SM100_TMA_2SM_LOAD_MULTICASTENS12_IS14_S16_NST_INS5_IJSG_SB_EEENS5_IJSC_SG_EEEEEEEvS1B_EENS_8epilogue10collective18CollectiveEpilogueINS1I_23Sm100TmaWarpSpecializedILi4ELi2ELi16ELb1ELb0EEEJNS5_IJSG_SF_SG_EEENS5_IJNST_ISG_SC_EENST_INS5_IJNSA_ILi16EEENSA_ILi2EEEEEES1E_EEEEESI_SJ_SI_SJ_NS1I_6fusion15FusionCallbacksIS1M_NS1U_17LinearCombinationISI_fSI_fLNS_15FloatRoundStyleE2EEES1N_S1T_JEEENS4_5SM1004TMEM4LOAD26SM100_TMEM_LOAD_32dp32b16xENS4_13SM90_TMA_LOADENS12_INS13_ILi1ELi4ELi3EEES16_NST_INS5_IJSB_S1P_EEENS5_IJS1P_SC_EEEEEEENS4_39AutoVectorizingCopyWithAssumedAlignmentILi128EEENS4_14SM90_TMA_STOREES29_S2B_S2B_EEEvvEEEEvNT_6ParamsE)
        /*0008*/ 	.word	0x0000005b


	//----- nvinfo : EIATTR_FRAME_SIZE
	.align		4
.L_19:
        /*000c*/ 	.byte	0x04, 0x11
        /*000e*/ 	.short	(.L_21 - .L_20)
	.align		4
.L_20:
        /*0010*/ 	.word	index@($__internal_2_$__cuda_sm10x_tcgen05_guardrail_trap_unallocated_columns_being_dealloced)
        /*0014*/ 	.word	0x00000000


	//----- nvinfo : EIATTR_FRAME_SIZE
	.align		4
.L_21:
        /*0018*/ 	.byte	0x04, 0x11
        /*001a*/ 	.short	(.L_23 - .L_22)
	.align		4
.L_22:
        /*001c*/ 	.word	index@($__internal_1_$__cuda_sm10x_tcgen05_guardrail_trap_phase_invalid_during_alloc)
        /*0020*/ 	.word	0x00000000


	//----- nvinfo : EIATTR_FRAME_SIZE
	.align		4
.L_23:
        /*0024*/ 	.byte	0x04, 0x11
        /*0026*/ 	.short	(.L_25 - .L_24)
	.align		4
.L_24:
        /*0028*/ 	.word	index@($__internal_0_$__cuda_sm10x_tcgen05_guardrail_trap_col_being_dealloced_not_returned_by_alloc)
        /*002c*/ 	.word	0x00000000


	//----- nvinfo : EIATTR_FRAME_SIZE
	.align		4
.L_25:
        /*0030*/ 	.byte	0x04, 0x11
        /*0032*/ 	.short	(.L_27 - .L_26)
	.align		4
.L_26:
        /*0034*/ 	.word	index@(_ZN7cutlass13device_kernelINS_4gemm6kernel13GemmUniversalIN4cute5tupleIJiiiiEEENS1_10collective13CollectiveMmaINS1_35MainloopSm100TmaUmmaWarpSpecializedILi4ELi2ELi4ENS5_IJNS4_1CILi8EEENSA_ILi1EEESC_EEEEENS5_IJNSA_ILi128EEESF_NSA_ILi64EEEEEENS_6half_tENS5_IJlSC_lEEESI_NS5_IJSC_llEEENS4_8TiledMMAINS4_8MMA_AtomIJNS4_26SM100_MMA_F16BF16_2x1SM_SSISI_SI_fLi128ELi128ELNS4_4UMMA5MajorE0ELSP_1ELNSO_7ScaleInE0ELSQ_0EEEEEENS4_6LayoutINS5_IJSC_SC_SC_EEENS5_IJNSA_ILi0EEESV_SV_EEEEENS5_IJNS4_10UnderscoreESY_SY_EEEEENS4_18SM100_TMA_2SM_LOADENS4_14ComposedLayoutINS4_7SwizzleILi3ELi4ELi3EEENS4_18smem_ptr_flag_bitsILi16EEENST_INS5_IJSB_SG_EEENS5_IJSG_SC_EEEEEEEvNS4_8identityENS4_28SM100_TMA_2SM_LOAD_MULTICASTENS12_IS14_S16_NST_INS5_IJSG_SB_EEENS5_IJSC_SG_EEEEEEEvS1B_EENS_8epilogue10collective18CollectiveEpilogueINS1I_23Sm100TmaWarpSpecializedILi4ELi2ELi16ELb1ELb0EEEJNS5_IJSG_SF_SG_EEENS5_IJNST_ISG_SC_EENST_INS5_IJNSA_ILi16EEENSA_ILi2EEEEEES1E_EEEEESI_SJ_SI_SJ_NS1I_6fusion15FusionCallbacksIS1M_NS1U_17LinearCombinationISI_fSI_fLNS_15FloatRoundStyleE2EEES1N_S1T_JEEENS4_5SM1004TMEM4LOAD26SM100_TMEM_LOAD_32dp32b16xENS4_13SM90_TMA_LOADENS12_INS13_ILi1ELi4ELi3EEES16_NST_INS5_IJSB_S1P_EEENS5_IJS1P_SC_EEEEEEENS4_39AutoVectorizingCopyWithAssumedAlignmentILi128EEENS4_14SM90_TMA_STOREES29_S2B_S2B_EEEvvEEEEvNT_6ParamsE)
        /*0038*/ 	.word	0x00000000


	//----- nvinfo : EIATTR_MIN_STACK_SIZE
	.align		4
.L_27:
        /*003c*/ 	.byte	0x04, 0x12
        /*003e*/ 	.short	(.L_29 - .L_28)
	.align		4
.L_28:
        /*0040*/ 	.word	index@(_ZN7cutlass13device_kernelINS_4gemm6kernel13GemmUniversalIN4cute5tupleIJiiiiEEENS1_10collective13CollectiveMmaINS1_35MainloopSm100TmaUmmaWarpSpecializedILi4ELi2ELi4ENS5_IJNS4_1CILi8EEENSA_ILi1EEESC_EEEEENS5_IJNSA_ILi128EEESF_NSA_ILi64EEEEEENS_6half_tENS5_IJlSC_lEEESI_NS5_IJSC_llEEENS4_8TiledMMAINS4_8MMA_AtomIJNS4_26SM100_MMA_F16BF16_2x1SM_SSISI_SI_fLi128ELi128ELNS4_4UMMA5MajorE0ELSP_1ELNSO_7ScaleInE0ELSQ_0EEEEEENS4_6LayoutINS5_IJSC_SC_SC_EEENS5_IJNSA_ILi0EEESV_SV_EEEEENS5_IJNS4_10UnderscoreESY_SY_EEEEENS4_18SM100_TMA_2SM_LOADENS4_14ComposedLayoutINS4_7SwizzleILi3ELi4ELi3EEENS4_18smem_ptr_flag_bitsILi16EEENST_INS5_IJSB_SG_EEENS5_IJSG_SC_EEEEEEEvNS4_8identityENS4_28SM100_TMA_2SM_LOAD_MULTICASTENS12_IS14_S16_NST_INS5_IJSG_SB_EEENS5_IJSC_SG_EEEEEEEvS1B_EENS_8epilogue10collective18CollectiveEpilogueINS1I_23Sm100TmaWarpSpecializedILi4ELi2ELi16ELb1ELb0EEEJNS5_IJSG_SF_SG_EEENS5_IJNST_ISG_SC_EENST_INS5_IJNSA_ILi16EEENSA_ILi2EEEEEES1E_EEEEESI_SJ_SI_SJ_NS1I_6fusion15FusionCallbacksIS1M_NS1U_17LinearCombinationISI_fSI_fLNS_15FloatRoundStyleE2EEES1N_S1T_JEEENS4_5SM1004TMEM4LOAD26SM100_TMEM_LOAD_32dp32b16xENS4_13SM90_TMA_LOADENS12_INS13_ILi1ELi4ELi3EEES16_NST_INS5_IJSB_S1P_EEENS5_IJS1P_SC_EEEEEEENS4_39AutoVectorizingCopyWithAssumedAlignmentILi128EEENS4_14SM90_TMA_STOREES29_S2B_S2B_EEEvvEEEEvNT_6ParamsE)
        /*0044*/ 	.word	0x00000000
.L_29:


//--------------------- .nv.compat                --------------------------
	.section	.nv.compat,"",@"SHT_CUDA_COMPAT_INFO"
	.align	4
        /*0000*/ 	.byte	0x02, 0x09, 0x01, 0x00, 0x02, 0x02, 0x02, 0x00, 0x02, 0x05, 0x05, 0x00, 0x03, 0x07, 0x01, 0x01
        /*0010*/ 	.byte	0x02, 0x03, 0x01, 0x00, 0x02, 0x06, 0x01, 0x00, 0x04, 0x0b, 0x08, 0x00, 0x09, 0x00, 0x00, 0x00
        /*0020*/ 	.byte	0x00, 0x00, 0x00, 0x00


//--------------------- .nv.info._ZN7cutlass13device_kernelINS_4gemm6kernel13GemmUniversalIN4cute5tupleIJiiiiEEENS1_10collective13CollectiveMmaINS1_35MainloopSm100TmaUmmaWarpSpecializedILi4ELi2ELi4ENS5_IJNS4_1CILi8EEENSA_ILi1EEESC_EEEEENS5_IJNSA_ILi128EEESF_NSA_ILi64EEEEEENS_6half_tENS5_IJlSC_lEEESI_NS5_IJSC_llEEENS4_8TiledMMAINS4_8MMA_AtomIJNS4_26SM100_MMA_F16BF16_2x1SM_SSISI_SI_fLi128ELi128ELNS4_4UMMA5MajorE0ELSP_1ELNSO_7ScaleInE0ELSQ_0EEEEEENS4_6LayoutINS5_IJSC_SC_SC_EEENS5_IJNSA_ILi0EEESV_SV_EEEEENS5_IJNS4_10UnderscoreESY_SY_EEEEENS4_18SM100_TMA_2SM_LOADENS4_14ComposedLayoutINS4_7SwizzleILi3ELi4ELi3EEENS4_18smem_ptr_flag_bitsILi16EEENST_INS5_IJSB_SG_EEENS5_IJSG_SC_EEEEEEEvNS4_8identityENS4_28SM100_TMA_2SM_LOAD_MULTICASTENS12_IS14_S16_NST_INS5_IJSG_SB_EEENS5_IJSC_SG_EEEEEEEvS1B_EENS_8epilogue10collective18CollectiveEpilogueINS1I_23Sm100TmaWarpSpecializedILi4ELi2ELi16ELb1ELb0EEEJNS5_IJSG_SF_SG_EEENS5_IJNST_ISG_SC_EENST_INS5_IJNSA_ILi16EEENSA_ILi2EEEEEES1E_EEEEESI_SJ_SI_SJ_NS1I_6fusion15FusionCallbacksIS1M_NS1U_17LinearCombinationISI_fSI_fLNS_15FloatRoundStyleE2EEES1N_S1T_JEEENS4_5SM1004TMEM4LOAD26SM100_TMEM_LOAD_32dp32b16xENS4_13SM90_TMA_LOADENS12_INS13_ILi1ELi4ELi3EEES16_NST_INS5_IJSB_S1P_EEENS5_IJS1P_SC_EEEEEEENS4_39AutoVectorizingCopyWithAssumedAlignmentILi128EEENS4_14SM90_TMA_STOREES29_S2B_S2B_EEEvvEEEEvNT_6ParamsE --------------------------
	.section	.nv.info._ZN7cutlass13device_kernelINS_4gemm6kernel13GemmUniversalIN4cute5tupleIJiiiiEEENS1_10collective13CollectiveMmaINS1_35MainloopSm100TmaUmmaWarpSpecializedILi4ELi2ELi4ENS5_IJNS4_1CILi8EEENSA_ILi1EEESC_EEEEENS5_IJNSA_ILi128EEESF_NSA_ILi64EEEEEENS_6half_tENS5_IJlSC_lEEESI_NS5_IJSC_llEEENS4_8TiledMMAINS4_8MMA_AtomIJNS4_26SM100_MMA_F16BF16_2x1SM_SSISI_SI_fLi128ELi128ELNS4_4UMMA5MajorE0ELSP_1ELNSO_7ScaleInE0ELSQ_0EEEEEENS4_6LayoutINS5_IJSC_SC_SC_EEENS5_IJNSA_ILi0EEESV_SV_EEEEENS5_IJNS4_10UnderscoreESY_SY_EEEEENS4_18SM100_TMA_2SM_LOADENS4_14ComposedLayoutINS4_7SwizzleILi3ELi4ELi3EEENS4_18smem_ptr_flag_bitsILi16EEENST_INS5_IJSB_SG_EEENS5_IJSG_SC_EEEEEEEvNS4_8identityENS4_28SM100_TMA_2SM_LOAD_MULTICASTENS12_IS14_S16_NST_INS5_IJSG_SB_EEENS5_IJSC_SG_EEEEEEEvS1B_EENS_8epilogue10collective18CollectiveEpilogueINS1I_23Sm100TmaWarpSpecializedILi4ELi2ELi16ELb1ELb0EEEJNS5_IJSG_SF_SG_EEENS5_IJNST_ISG_SC_EENST_INS5_IJNSA_ILi16EEENSA_ILi2EEEEEES1E_EEEEESI_SJ_SI_SJ_NS1I_6fusion15FusionCallbacksIS1M_NS1U_17LinearCombinationISI_fSI_fLNS_15FloatRoundStyleE2EEES1N_S1T_JEEENS4_5SM1004TMEM4LOAD26SM100_TMEM_LOAD_32dp32b16xENS4_13SM90_TMA_LOADENS12_INS13_ILi1ELi4ELi3EEES16_NST_INS5_IJSB_S1P_EEENS5_IJS1P_SC_EEEEEEENS4_39AutoVectorizingCopyWithAssumedAlignmentILi128EEENS4_14SM90_TMA_STOREES29_S2B_S2B_EEEvvEEEEvNT_6ParamsE,"",@"SHT_CUDA_INFO"
	.sectionflags	@""
	.align	4


	//----- nvinfo : EIATTR_CUDA_API_VERSION
	.align		4
        /*0000*/ 	.byte	0x04, 0x37
        /*0002*/ 	.short	(.L_31 - .L_30)
.L_30:
        /*0004*/ 	.word	0x00000082


	//----- nvinfo : EIATTR_KPARAM_INFO
	.align		4
.L_31:
        /*0008*/ 	.byte	0x04, 0x17
        /*000a*/ 	.short	(.L_33 - .L_32)
.L_32:
        /*000c*/ 	.word	0x00000000
        /*0010*/ 	.short	0x0000
        /*0012*/ 	.short	0x0000
        /*0014*/ 	.byte	0x00, 0xf0, 0x01, 0x20


	//----- nvinfo : EIATTR_AT_ENTRY_FRAGMENTS
	.align		4
.L_33:
        /*0018*/ 	.byte	0x04, 0x4f
        /*001a*/ 	.short	(.L_35 - .L_34)


	//   ....[0]....
.L_34:
        /*001c*/ 	.word	0x00000007


	//----- nvinfo : EIATTR_RESERVED_SMEM_USED
	.align		4
.L_35:
        /*0020*/ 	.byte	0x01, 0x41
	.zero		2


	//----- nvinfo : EIATTR_SPARSE_MMA_MASK
	.align		4
        /*0024*/ 	.byte	0x03, 0x50
        /*0026*/ 	.short	0x0000


	//----- nvinfo : EIATTR_TCGEN05_2CTA_USED
	.align		4
        /*0028*/ 	.byte	0x01, 0x52
	.zero		2


	//----- nvinfo : EIATTR_MAXREG_COUNT
	.align		4
        /*002c*/ 	.byte	0x03, 0x1b
        /*002e*/ 	.short	0x00ff


	//----- nvinfo : EIATTR_NUM_BARRIERS
	.align		4
        /*0030*/ 	.byte	0x02, 0x4c
        /*0032*/ 	.byte	0x07
	.zero		1


	//----- nvinfo : EIATTR_EXTERNS
	.align		4
        /*0034*/ 	.byte	0x04, 0x0f
        /*0036*/ 	.short	(.L_37 - .L_36)


	//   ....[0]....
	.align		4
.L_36:
        /*0038*/ 	.word	index@(__assertfail)


	//----- nvinfo : EIATTR_MERCURY_ISA_VERSION
	.align		4
.L_37:
        /*003c*/ 	.byte	0x03, 0x5f
        /*003e*/ 	.short	0x0101


	//----- nvinfo : EIATTR_INT_WARP_WIDE_INSTR_OFFSETS
	.align		4
        /*0040*/ 	.byte	0x04, 0x31
        /*0042*/ 	.short	(.L_39 - .L_38)


	//   ....[0]....
.L_38:
        /*0044*/ 	.word	0x00000d50


	//   ....[1]....
        /*0048*/ 	.word	0x00000df0


	//   ....[2]....
        /*004c*/ 	.word	0x00002300


	//   ....[3]....
        /*0050*/ 	.word	0x000041d0


	//   ....[4]....
        /*0054*/ 	.word	0x000041f0


	//   ....[5]....
        /*0058*/ 	.word	0x00004220


	//   ....[6]....
        /*005c*/ 	.word	0x00004b60


	//   ....[7]....
        /*0060*/ 	.word	0x00004b80


	//   ....[8]....
        /*0064*/ 	.word	0x00004c70


	//   ....[9]....
        /*0068*/ 	.word	0x00004d30


	//   ....[10]....
        /*006c*/ 	.word	0x00004d50


	//   ....[11]....
        /*0070*/ 	.word	0x00004e40


	//   ....[12]....
        /*0074*/ 	.word	0x00004f10


	//   ....[13]....
        /*0078*/ 	.word	0x00004f30


	//   ....[14]....
        /*007c*/ 	.word	0x00005060


	//   ....[15]....
        /*0080*/ 	.word	0x000051e0


	//   ....[16]....
        /*0084*/ 	.word	0x000051f0


	//   ....[17]....
        /*0088*/ 	.word	0x00005380


	//----- nvinfo : EIATTR_COOP_GROUP_MASK_REGIDS
	.align		4
.L_39:
        /*008c*/ 	.byte	0x04, 0x29
        /*008e*/ 	.short	(.L_41 - .L_40)


	//   ....[0]....
.L_40:
        /*0090*/ 	.word	0xffffffff


	//   ....[1]....
        /*0094*/ 	.word	0xffffffff


	//   ....[2]....
        /*0098*/ 	.word	0xffffffff


	//   ....[3]....
        /*009c*/ 	.word	0xffffffff


	//   ....[4]....
        /*00a0*/ 	.word	0xffffffff


	//   ....[5]....
        /*00a4*/ 	.word	0xffffffff


	//   ....[6]....
        /*00a8*/ 	.word	0xffffffff


	//   ....[7]....
        /*00ac*/ 	.word	0xffffffff


	//   ....[8]....
        /*00b0*/ 	.word	0xffffffff


	//   ....[9]....
        /*00b4*/ 	.word	0xffffffff


	//   ....[10]....
        /*00b8*/ 	.word	0xffffffff


	//   ....[11]....
        /*00bc*/ 	.word	0xffffffff


	//   ....[12]....
        /*00c0*/ 	.word	0xffffffff


	//   ....[13]....
        /*00c4*/ 	.word	0xffffffff


	//----- nvinfo : EIATTR_COOP_GROUP_INSTR_OFFSETS
	.align		4
.L_41:
        /*00c8*/ 	.byte	0x04, 0x28
        /*00ca*/ 	.short	(.L_43 - .L_42)


	//   ....[0]....
.L_42:
        /*00cc*/ 	.word	0x000000c0


	//   ....[1]....
        /*00d0*/ 	.word	0x00000500


	//   ....[2]....
        /*00d4*/ 	.word	0x000006c0


	//   ....[3]....
        /*00d8*/ 	.word	0x00000850


	//   ....[4]....
        /*00dc*/ 	.word	0x00000940


	//   ....[5]....
        /*00e0*/ 	.word	0x00000aa0


	//   ....[6]....
        /*00e4*/ 	.word	0x00000c30


	//   ....[7]....
        /*00e8*/ 	.word	0x00000e70


	//   ....[8]....
        /*00ec*/ 	.word	0x000021e0


	//   ....[9]....
        /*00f0*/ 	.word	0x00002fc0


	//   ....[10]....
        /*00f4*/ 	.word	0x00003490


	//   ....[11]....
        /*00f8*/ 	.word	0x000034c0


	//   ....[12]....
        /*00fc*/ 	.word	0x000040d0


	//   ....[13]....
        /*0100*/ 	.word	0x000042e0


	//----- nvinfo : EIATTR_VRC_CTA_INIT_COUNT
	.align		4
.L_43:
        /*0104*/ 	.byte	0x02, 0x4a
        /*0106*/ 	.byte	0x80
	.zero		1


	//----- nvinfo : EIATTR_SYSCALL_OFFSETS
	.align		4
        /*0108*/ 	.byte	0x04, 0x46
        /*010a*/ 	.short	(.L_45 - .L_44)


	//   ....[0]....
.L_44:
        /*010c*/ 	.word	0x00005e40


	//   ....[1]....
        /*0110*/ 	.word	0x00005f30


	//   ....[2]....
        /*0114*/ 	.word	0x00006670


	//   ....[3]....
        /*0118*/ 	.word	0x00006f90


	//   ....[4]....
        /*011c*/ 	.word	0x00007850


	//   ....[5]....
        /*0120*/ 	.word	0x00008110


	//----- nvinfo : EIATTR_MBARRIER_INSTR_OFFSETS
	.align		4
.L_45:
        /*0124*/ 	.byte	0x04, 0x39
        /*0126*/ 	.short	(.L_47 - .L_46)


	//   ....[0]....
.L_46:
        /*0128*/ 	.word	0x00000630
        /*012c*/ 	.word	0x000000ff
        /*0130*/ 	.word	0x00000000
        /*0134*/ 	.short	0x0100
        /*0136*/ 	.byte	0x07
	.zero		1


	//   ....[1]....
        /*0138*/ 	.word	0x00000640
        /*013c*/ 	.word	0x000000ff
        /*0140*/ 	.word	0x00000020
        /*0144*/ 	.short	0x0100
        /*0146*/ 	.byte	0x07
	.zero		1


	//   ....[2]....
        /*0148*/ 	.word	0x00000650
        /*014c*/ 	.word	0x000000ff
        /*0150*/ 	.word	0x00000008
        /*0154*/ 	.short	0x0100
        /*0156*/ 	.byte	0x07
	.zero		1


	//   ....[3]....
        /*0158*/ 	.word	0x00000660
        /*015c*/ 	.word	0x000000ff
        /*0160*/ 	.word	0x00000028
        /*0164*/ 	.short	0x0100
        /*0166*/ 	.byte	0x07
	.zero		1


	//   ....[4]....
        /*0168*/ 	.word	0x00000670
        /*016c*/ 	.word	0x000000ff
        /*0170*/ 	.word	0x00000010
        /*0174*/ 	.short	0x0100
        /*0176*/ 	.byte	0x07
	.zero		1


	//   ....[5]....
        /*0178*/ 	.word	0x00000680
        /*017c*/ 	.word	0x000000ff
        /*0180*/ 	.word	0x00000030
        /*0184*/ 	.short	0x0100
        /*0186*/ 	.byte	0x07
	.zero		1


	//   ....[6]....
        /*0188*/ 	.word	0x00000690
        /*018c*/ 	.word	0x000000ff
        /*0190*/ 	.word	0x00000018
        /*0194*/ 	.short	0x0100
        /*0196*/ 	.byte	0x07
	.zero		1


	//   ....[7]....
        /*0198*/ 	.word	0x000006a0
        /*019c*/ 	.word	0x000000ff
        /*01a0*/ 	.word	0x00000038
        /*01a4*/ 	.short	0x0100
        /*01a6*/ 	.byte	0x07
	.zero		1


	//   ....[8]....
        /*01a8*/ 	.word	0x000007c0
        /*01ac*/ 	.word	0x000000ff
        /*01b0*/ 	.word	0x00000040
        /*01b4*/ 	.short	0x0100
        /*01b6*/ 	.byte	0x07
	.zero		1


	//   ....[9]....
        /*01b8*/ 	.word	0x000007d0
        /*01bc*/ 	.word	0x000000ff
        /*01c0*/ 	.word	0x00000060
        /*01c4*/ 	.short	0x0100
        /*01c6*/ 	.byte	0x07
	.zero		1


	//   ....[10]....
        /*01c8*/ 	.word	0x000007e0
        /*01cc*/ 	.word	0x000000ff
        /*01d0*/ 	.word	0x00000048
        /*01d4*/ 	.short	0x0100
        /*01d6*/ 	.byte	0x07
	.zero		1


	//   ....[11]....
        /*01d8*/ 	.word	0x000007f0
        /*01dc*/ 	.word	0x000000ff
        /*01e0*/ 	.word	0x00000068
        /*01e4*/ 	.short	0x0100
        /*01e6*/ 	.byte	0x07
	.zero		1


	//   ....[12]....
        /*01e8*/ 	.word	0x00000800
        /*01ec*/ 	.word	0x000000ff
        /*01f0*/ 	.word	0x00000050
        /*01f4*/ 	.short	0x0100
        /*01f6*/ 	.byte	0x07
	.zero		1


	//   ....[13]....
        /*01f8*/ 	.word	0x00000810
        /*01fc*/ 	.word	0x000000ff
        /*0200*/ 	.word	0x00000070
        /*0204*/ 	.short	0x0100
        /*0206*/ 	.byte	0x07
	.zero		1


	//   ....[14]....
        /*0208*/ 	.word	0x00000820
        /*020c*/ 	.word	0x000000ff
        /*0210*/ 	.word	0x00000058
        /*0214*/ 	.short	0x0100
        /*0216*/ 	.byte	0x07
	.zero		1


	//   ....[15]....
        /*0218*/ 	.word	0x00000830
        /*021c*/ 	.word	0x000000ff
        /*0220*/ 	.word	0x00000078
        /*0224*/ 	.short	0x0100
        /*0226*/ 	.byte	0x07
	.zero		1


	//   ....[16]....
        /*0228*/ 	.word	0x00000910
        /*022c*/ 	.word	0x000000ff
        /*0230*/ 	.word	0x00000080
        /*0234*/ 	.short	0x0100
        /*0236*/ 	.byte	0x05
	.zero		1


	//   ....[17]....
        /*0238*/ 	.word	0x00000920
        /*023c*/ 	.word	0x000000ff
        /*0240*/ 	.word	0x00000088
        /*0244*/ 	.short	0x0100
        /*0246*/ 	.byte	0x05
	.zero		1


	//   ....[18]....
        /*0248*/ 	.word	0x00000a50
        /*024c*/ 	.word	0x000000ff
        /*0250*/ 	.word	0x00000090
        /*0254*/ 	.short	0x0100
        /*0256*/ 	.byte	0x05
	.zero		1


	//   ....[19]....
        /*0258*/ 	.word	0x00000a60
        /*025c*/ 	.word	0x000000ff
        /*0260*/ 	.word	0x000000a0
        /*0264*/ 	.short	0x0100
        /*0266*/ 	.byte	0x05
	.zero		1


	//   ....[20]....
        /*0268*/ 	.word	0x00000a70
        /*026c*/ 	.word	0x000000ff
        /*0270*/ 	.word	0x00000098
        /*0274*/ 	.short	0x0100
        /*0276*/ 	.byte	0x05
	.zero		1


	//   ....[21]....
        /*0278*/ 	.word	0x00000a80
        /*027c*/ 	.word	0x000000ff
        /*0280*/ 	.word	0x000000a8
        /*0284*/ 	.short	0x0100
        /*0286*/ 	.byte	0x05
	.zero		1


	//   ....[22]....
        /*0288*/ 	.word	0x00000ba0
        /*028c*/ 	.word	0x000000ff
        /*0290*/ 	.word	0x000000b0
        /*0294*/ 	.short	0x0100
        /*0296*/ 	.byte	0x07
	.zero		1


	//   ....[23]....
        /*0298*/ 	.word	0x00000bb0
        /*029c*/ 	.word	0x000000ff
        /*02a0*/ 	.word	0x000000d0
        /*02a4*/ 	.short	0x0100
        /*02a6*/ 	.byte	0x07
	.zero		1


	//   ....[24]....
        /*02a8*/ 	.word	0x00000bc0
        /*02ac*/ 	.word	0x000000ff
        /*02b0*/ 	.word	0x000000b8
        /*02b4*/ 	.short	0x0100
        /*02b6*/ 	.byte	0x07
	.zero		1


	//   ....[25]....
        /*02b8*/ 	.word	0x00000bd0
        /*02bc*/ 	.word	0x000000ff
        /*02c0*/ 	.word	0x000000d8
        /*02c4*/ 	.short	0x0100
        /*02c6*/ 	.byte	0x07
	.zero		1


	//   ....[26]....
        /*02c8*/ 	.word	0x00000be0
        /*02cc*/ 	.word	0x000000ff
        /*02d0*/ 	.word	0x000000c0
        /*02d4*/ 	.short	0x0100
        /*02d6*/ 	.byte	0x07
	.zero		1


	//   ....[27]....
        /*02d8*/ 	.word	0x00000bf0
        /*02dc*/ 	.word	0x000000ff
        /*02e0*/ 	.word	0x000000e0
        /*02e4*/ 	.short	0x0100
        /*02e6*/ 	.byte	0x07
	.zero		1


	//   ....[28]....
        /*02e8*/ 	.word	0x00000c00
        /*02ec*/ 	.word	0x000000ff
        /*02f0*/ 	.word	0x000000c8
        /*02f4*/ 	.short	0x0100
        /*02f6*/ 	.byte	0x07
	.zero		1


	//   ....[29]....
        /*02f8*/ 	.word	0x00000c10
        /*02fc*/ 	.word	0x000000ff
        /*0300*/ 	.word	0x000000e8
        /*0304*/ 	.short	0x0100
        /*0306*/ 	.byte	0x07
	.zero		1


	//   ....[30]....
        /*0308*/ 	.word	0x00000d00
        /*030c*/ 	.word	0x000000ff
        /*0310*/ 	.word	0x000000f0
        /*0314*/ 	.short	0x0100
        /*0316*/ 	.byte	0x05
	.zero		1


	//   ....[31]....
        /*0318*/ 	.word	0x00000d10
        /*031c*/ 	.word	0x000000ff
        /*0320*/ 	.word	0x00000100
        /*0324*/ 	.short	0x0100
        /*0326*/ 	.byte	0x05
	.zero		1


	//   ....[32]....
        /*0328*/ 	.word	0x00000d20
        /*032c*/ 	.word	0x000000ff
        /*0330*/ 	.word	0x000000f8
        /*0334*/ 	.short	0x0100
        /*0336*/ 	.byte	0x05
	.zero		1


	//   ....[33]....
        /*0338*/ 	.word	0x00000d30
        /*033c*/ 	.word	0x000000ff
        /*0340*/ 	.word	0x00000108
        /*0344*/ 	.short	0x0100
        /*0346*/ 	.byte	0x05
	.zero		1


	//   ....[34]....
        /*0348*/ 	.word	0x00000e30
        /*034c*/ 	.word	0x000000ff
        /*0350*/ 	.word	0x00000110
        /*0354*/ 	.short	0x0100
        /*0356*/ 	.byte	0x04
	.zero		1


	//   ....[35]....
        /*0358*/ 	.word	0x000019a0
        /*035c*/ 	.word	0x00000003
        /*0360*/ 	.word	0x00000100
        /*0364*/ 	.short	0x010a
        /*0366*/ 	.byte	0xff
	.zero		1


	//   ....[36]....
        /*0368*/ 	.word	0x000019d0
        /*036c*/ 	.word	0x00000003
        /*0370*/ 	.word	0x000000f0
        /*0374*/ 	.short	0x0101
        /*0376*/ 	.byte	0xff
	.zero		1


	//   ....[37]....
        /*0378*/ 	.word	0x00001ad0
        /*037c*/ 	.word	0x000000ff
        /*0380*/ 	.word	0x00000020
        /*0384*/ 	.short	0x010a
        /*0386*/ 	.byte	0x08
	.zero		1


	//   ....[38]....
        /*0388*/ 	.word	0x00001ba0
        /*038c*/ 	.word	0x000000ff
        /*0390*/ 	.word	0x00000020
        /*0394*/ 	.short	0x010a
        /*0396*/ 	.byte	0x21
	.zero		1


	//   ....[39]....
        /*0398*/ 	.word	0x00001d50
        /*039c*/ 	.word	0x000000ff
        /*03a0*/ 	.word	0x00000020
        /*03a4*/ 	.short	0x010a
        /*03a6*/ 	.byte	0x08
	.zero		1


	//   ....[40]....
        /*03a8*/ 	.word	0x00001e70
        /*03ac*/ 	.word	0x000000ff
        /*03b0*/ 	.word	0x00000088
        /*03b4*/ 	.short	0x0101
        /*03b6*/ 	.byte	0x06
	.zero		1


	//   ....[41]....
        /*03b8*/ 	.word	0x00001e90
        /*03bc*/ 	.word	0x000000ff
        /*03c0*/ 	.word	0x00000020
        /*03c4*/ 	.short	0x010a
        /*03c6*/ 	.byte	0x08
	.zero		1


	//   ....[42]....
        /*03c8*/ 	.word	0x00001f10
        /*03cc*/ 	.word	0x000000ff
        /*03d0*/ 	.word	0x00000020
        /*03d4*/ 	.short	0x010a
        /*03d6*/ 	.byte	0x11
	.zero		1


	//   ....[43]....
        /*03d8*/ 	.word	0x000020a0
        /*03dc*/ 	.word	0x000000ff
        /*03e0*/ 	.word	0x00000020
        /*03e4*/ 	.short	0x010a
        /*03e6*/ 	.byte	0x08
	.zero		1


	//   ....[44]....
        /*03e8*/ 	.word	0x00002210
        /*03ec*/ 	.word	0x00000002
        /*03f0*/ 	.word	0x00000090
        /*03f4*/ 	.short	0x010a
        /*03f6*/ 	.byte	0xff
	.zero		1


	//   ....[45]....
        /*03f8*/ 	.word	0x000022d0
        /*03fc*/ 	.word	0x00000002
        /*0400*/ 	.word	0x00000000
        /*0404*/ 	.short	0x0101
        /*0406*/ 	.byte	0xff
	.zero		1


	//   ....[46]....
        /*0408*/ 	.word	0x00002830
        /*040c*/ 	.word	0x000000ff
        /*0410*/ 	.word	0x00000000
        /*0414*/ 	.short	0x010a
        /*0416*/ 	.byte	0x04
	.zero		1


	//   ....[47]....
        /*0418*/ 	.word	0x000028c0
        /*041c*/ 	.word	0x000000ff
        /*0420*/ 	.word	0x00000000
        /*0424*/ 	.short	0x010a
        /*0426*/ 	.byte	0x04
	.zero		1


	//   ....[48]....
        /*0428*/ 	.word	0x00002950
        /*042c*/ 	.word	0x000000ff
        /*0430*/ 	.word	0x00000000
        /*0434*/ 	.short	0x010a
        /*0436*/ 	.byte	0x04
	.zero		1


	//   ....[49]....
        /*0438*/ 	.word	0x000029f0
        /*043c*/ 	.word	0x00000000
        /*0440*/ 	.word	0x00000000
        /*0444*/ 	.short	0x010a
        /*0446*/ 	.byte	0xff
	.zero		1


	//   ....[50]....
        /*0448*/ 	.word	0x00002b20
        /*044c*/ 	.word	0x00000000
        /*0450*/ 	.word	0x000000f0
        /*0454*/ 	.short	0x010a
        /*0456*/ 	.byte	0xff
	.zero		1


	//   ....[51]....
        /*0458*/ 	.word	0x00002b90
        /*045c*/ 	.word	0x00000004
        /*0460*/ 	.word	0x00000000
        /*0464*/ 	.short	0x0101
        /*0466*/ 	.byte	0xff
	.zero		1


	//   ....[52]....
        /*0468*/ 	.word	0x00002bb0
        /*046c*/ 	.word	0x000000ff
        /*0470*/ 	.word	0x000000a0
        /*0474*/ 	.short	0x010a
        /*0476*/ 	.byte	0x05
	.zero		1


	//   ....[53]....
        /*0478*/ 	.word	0x00002cd0
        /*047c*/ 	.word	0x00000000
        /*0480*/ 	.word	0x00000090
        /*0484*/ 	.short	0x010a
        /*0486*/ 	.byte	0xff
	.zero		1


	//   ....[54]....
        /*0488*/ 	.word	0x00002dd0
        /*048c*/ 	.word	0x00000000
        /*0490*/ 	.word	0x00000000
        /*0494*/ 	.short	0x0101
        /*0496*/ 	.byte	0xff
	.zero		1


	//   ....[55]....
        /*0498*/ 	.word	0x00002e60
        /*049c*/ 	.word	0x000000ff
        /*04a0*/ 	.word	0x000000a0
        /*04a4*/ 	.short	0x0106
        /*04a6*/ 	.byte	0x05
	.zero		1


	//   ....[56]....
        /*04a8*/ 	.word	0x00002e80
        /*04ac*/ 	.word	0x000000ff
        /*04b0*/ 	.word	0x000000a0
        /*04b4*/ 	.short	0x010a
        /*04b6*/ 	.byte	0x05
	.zero		1


	//   ....[57]....
        /*04b8*/ 	.word	0x00002f10
        /*04bc*/ 	.word	0x000000ff
        /*04c0*/ 	.word	0x000000a0
        /*04c4*/ 	.short	0x0106
        /*04c6*/ 	.byte	0x04
	.zero		1


	//   ....[58]....
        /*04c8*/ 	.word	0x00002f50
        /*04cc*/ 	.word	0x00000000
        /*04d0*/ 	.word	0x000000a0
        /*04d4*/ 	.short	0x010a
        /*04d6*/ 	.byte	0xff
	.zero		1


	//   ....[59]....
        /*04d8*/ 	.word	0x00003190
        /*04dc*/ 	.word	0x000000ff
        /*04e0*/ 	.word	0x00000008
        /*04e4*/ 	.short	0x010a
        /*04e6*/ 	.byte	0x04
	.zero		1


	//   ....[60]....
        /*04e8*/ 	.word	0x000031b0
        /*04ec*/ 	.word	0x000000ff
        /*04f0*/ 	.word	0x00000008
        /*04f4*/ 	.short	0x010a
        /*04f6*/ 	.byte	0x04
	.zero		1


	//   ....[61]....
        /*04f8*/ 	.word	0x00003340
        /*04fc*/ 	.word	0x000000ff
        /*0500*/ 	.word	0x00000008
        /*0504*/ 	.short	0x010a
        /*0506*/ 	.byte	0x04
	.zero		1


	//   ....[62]....
        /*0508*/ 	.word	0x00003360
        /*050c*/ 	.word	0x000000ff
        /*0510*/ 	.word	0x00000008
        /*0514*/ 	.short	0x010a
        /*0516*/ 	.byte	0x04
	.zero		1


	//   ....[63]....
        /*0518*/ 	.word	0x00003420
        /*051c*/ 	.word	0x000000ff
        /*0520*/ 	.word	0x00000000
        /*0524*/ 	.short	0x0101
        /*0526*/ 	.byte	0x05
	.zero		1


	//   ....[64]....
        /*0528*/ 	.word	0x00003750
        /*052c*/ 	.word	0x00000000
        /*0530*/ 	.word	0x00000090
        /*0534*/ 	.short	0x010a
        /*0536*/ 	.byte	0xff
	.zero		1


	//   ....[65]....
        /*0538*/ 	.word	0x00003810
        /*053c*/ 	.word	0x00000000
        /*0540*/ 	.word	0x00000000
        /*0544*/ 	.short	0x0101
        /*0546*/ 	.byte	0xff
	.zero		1


	//   ....[66]....
        /*0548*/ 	.word	0x000038d0
        /*054c*/ 	.word	0x000000ff
        /*0550*/ 	.word	0x00000000
        /*0554*/ 	.short	0x010a
        /*0556*/ 	.byte	0x06
	.zero		1


	//   ....[67]....
        /*0558*/ 	.word	0x000038e0
        /*055c*/ 	.word	0x000000ff
        /*0560*/ 	.word	0x000000d0
        /*0564*/ 	.short	0x010a
        /*0566*/ 	.byte	0x07
	.zero		1


	//   ....[68]....
        /*0568*/ 	.word	0x00003990
        /*056c*/ 	.word	0x000000ff
        /*0570*/ 	.word	0x00000000
        /*0574*/ 	.short	0x010a
        /*0576*/ 	.byte	0x06
	.zero		1


	//   ....[69]....
        /*0578*/ 	.word	0x00003ac0
        /*057c*/ 	.word	0x000000ff
        /*0580*/ 	.word	0x00000000
        /*0584*/ 	.short	0x010a
        /*0586*/ 	.byte	0x1e
	.zero		1


	//   ....[70]....
        /*0588*/ 	.word	0x00003dc0
        /*058c*/ 	.word	0x000000ff
        /*0590*/ 	.word	0x00000000
        /*0594*/ 	.short	0x010a
        /*0596*/ 	.byte	0x07
	.zero		1


	//   ....[71]....
        /*0598*/ 	.word	0x00003e50
        /*059c*/ 	.word	0x000000ff
        /*05a0*/ 	.word	0x00000000
        /*05a4*/ 	.short	0x010a
        /*05a6*/ 	.byte	0x07
	.zero		1


	//   ....[72]....
        /*05a8*/ 	.word	0x00003ee0
        /*05ac*/ 	.word	0x000000ff
        /*05b0*/ 	.word	0x00000000
        /*05b4*/ 	.short	0x010a
        /*05b6*/ 	.byte	0x07
	.zero		1


	//   ....[73]....
        /*05b8*/ 	.word	0x00003f80
        /*05bc*/ 	.word	0x00000000
        /*05c0*/ 	.word	0x00000000
        /*05c4*/ 	.short	0x010a
        /*05c6*/ 	.byte	0xff
	.zero		1


	//   ....[74]....
        /*05c8*/ 	.word	0x00003fc0
        /*05cc*/ 	.word	0x00000000
        /*05d0*/ 	.word	0x00000000
        /*05d4*/ 	.short	0x010a
        /*05d6*/ 	.byte	0xff
	.zero		1


	//   ....[75]....
        /*05d8*/ 	.word	0x00004030
        /*05dc*/ 	.word	0x000000ff
        /*05e0*/ 	.word	0x00000000
        /*05e4*/ 	.short	0x0101
        /*05e6*/ 	.byte	0x06
	.zero		1


	//   ....[76]....
        /*05e8*/ 	.word	0x00004070
        /*05ec*/ 	.word	0x000000ff
        /*05f0*/ 	.word	0x00000110
        /*05f4*/ 	.short	0x010a
        /*05f6*/ 	.byte	0x05
	.zero		1


	//   ....[77]....
        /*05f8*/ 	.word	0x000040c0
        /*05fc*/ 	.word	0x000000ff
        /*0600*/ 	.word	0x00000000
        /*0604*/ 	.short	0x0101
        /*0606*/ 	.byte	0x06
	.zero		1


	//   ....[78]....
        /*0608*/ 	.word	0x00004510
        /*060c*/ 	.word	0x00000000
        /*0610*/ 	.word	0x00000090
        /*0614*/ 	.short	0x010a
        /*0616*/ 	.byte	0xff
	.zero		1


	//   ....[79]....
        /*0618*/ 	.word	0x000045d0
        /*061c*/ 	.word	0x00000000
        /*0620*/ 	.word	0x00000000
        /*0624*/ 	.short	0x0101
        /*0626*/ 	.byte	0xff
	.zero		1


	//   ....[80]....
        /*0628*/ 	.word	0x000048f0
        /*062c*/ 	.word	0x000000ff
        /*0630*/ 	.word	0x00000088
        /*0634*/ 	.short	0x010a
        /*0636*/ 	.byte	0x07
	.zero		1


	//   ....[81]....
        /*0638*/ 	.word	0x00004ae0
        /*063c*/ 	.word	0x000000ff
        /*0640*/ 	.word	0x00000060
        /*0644*/ 	.short	0x010a
        /*0646*/ 	.byte	0x07
	.zero		1


	//   ....[82]....
        /*0648*/ 	.word	0x00004cd0
        /*064c*/ 	.word	0x000000ff
        /*0650*/ 	.word	0x00000040
        /*0654*/ 	.short	0x010b
        /*0656*/ 	.byte	0x07
	.zero		1


	//   ....[83]....
        /*0658*/ 	.word	0x00004ce0
        /*065c*/ 	.word	0x000000ff
        /*0660*/ 	.word	0x00000000
        /*0664*/ 	.short	0x0101
        /*0666*/ 	.byte	0x0e
	.zero		1


	//   ....[84]....
        /*0668*/ 	.word	0x00004d00
        /*066c*/ 	.word	0x000000ff
        /*0670*/ 	.word	0x00000068
        /*0674*/ 	.short	0x010a
        /*0676*/ 	.byte	0x07
	.zero		1


	//   ....[85]....
        /*0678*/ 	.word	0x00004eb0
        /*067c*/ 	.word	0x000000ff
        /*0680*/ 	.word	0x00000048
        /*0684*/ 	.short	0x010b
        /*0686*/ 	.byte	0x07
	.zero		1


	//   ....[86]....
        /*0688*/ 	.word	0x00004ec0
        /*068c*/ 	.word	0x000000ff
        /*0690*/ 	.word	0x00000000
        /*0694*/ 	.short	0x0101
        /*0696*/ 	.byte	0x0e
	.zero		1


	//   ....[87]....
        /*0698*/ 	.word	0x00004ed0
        /*069c*/ 	.word	0x000000ff
        /*06a0*/ 	.word	0x00000070
        /*06a4*/ 	.short	0x010a
        /*06a6*/ 	.byte	0x07
	.zero		1


	//   ....[88]....
        /*06a8*/ 	.word	0x00005100
        /*06ac*/ 	.word	0x000000ff
        /*06b0*/ 	.word	0x00000050
        /*06b4*/ 	.short	0x010b
        /*06b6*/ 	.byte	0x07
	.zero		1


	//   ....[89]....
        /*06b8*/ 	.word	0x00005170
        /*06bc*/ 	.word	0x000000ff
        /*06c0*/ 	.word	0x00000000
        /*06c4*/ 	.short	0x0101
        /*06c6*/ 	.byte	0x0e
	.zero		1


	//   ....[90]....
        /*06c8*/ 	.word	0x000051b0
        /*06cc*/ 	.word	0x000000ff
        /*06d0*/ 	.word	0x00000078
        /*06d4*/ 	.short	0x010a
        /*06d6*/ 	.byte	0x07
	.zero		1


	//   ....[91]....
        /*06d8*/ 	.word	0x000053e0
        /*06dc*/ 	.word	0x000000ff
        /*06e0*/ 	.word	0x00000058
        /*06e4*/ 	.short	0x010b
        /*06e6*/ 	.byte	0x07
	.zero		1


	//   ....[92]....
        /*06e8*/ 	.word	0x00005400
        /*06ec*/ 	.word	0x000000ff
        /*06f0*/ 	.word	0x00000000
        /*06f4*/ 	.short	0x0101
        /*06f6*/ 	.byte	0x0d
	.zero		1


	//   ....[93]....
        /*06f8*/ 	.word	0x00005430
        /*06fc*/ 	.word	0x000000ff
        /*0700*/ 	.word	0x00000060
        /*0704*/ 	.short	0x010a
        /*0706*/ 	.byte	0x07
	.zero		1


	//   ....[94]....
        /*0708*/ 	.word	0x00005450
        /*070c*/ 	.word	0x000000ff
        /*0710*/ 	.word	0x00000068
        /*0714*/ 	.short	0x010a
        /*0716*/ 	.byte	0x07
	.zero		1


	//   ....[95]....
        /*0718*/ 	.word	0x00005470
        /*071c*/ 	.word	0x000000ff
        /*0720*/ 	.word	0x00000070
        /*0724*/ 	.short	0x010a
        /*0726*/ 	.byte	0x07
	.zero		1


	//   ....[96]....
        /*0728*/ 	.word	0x000054b0
        /*072c*/ 	.word	0x00000000
        /*0730*/ 	.word	0x00000078
        /*0734*/ 	.short	0x010a
        /*0736*/ 	.byte	0xff
	.zero		1


	//   ....[97]....
        /*0738*/ 	.word	0x00005800
        /*073c*/ 	.word	0x00000000
        /*0740*/ 	.word	0x00000090
        /*0744*/ 	.short	0x010a
        /*0746*/ 	.byte	0xff
	.zero		1


	//   ....[98]....
        /*0748*/ 	.word	0x00005910
        /*074c*/ 	.word	0x00000000
        /*0750*/ 	.word	0x00000000
        /*0754*/ 	.short	0x0101
        /*0756*/ 	.byte	0xff
	.zero		1


	//   ....[99]....
        /*0758*/ 	.word	0x00006330
        /*075c*/ 	.word	0x000000ff
        /*0760*/ 	.word	0x00000040
        /*0764*/ 	.short	0x010a
        /*0766*/ 	.byte	0x30
	.zero		1


	//   ....[100]....
        /*0768*/ 	.word	0x00006370
        /*076c*/ 	.word	0x0000004a
        /*0770*/ 	.word	0x000000b0
        /*0774*/ 	.short	0x010a
        /*0776*/ 	.byte	0xff
	.zero		1


	//   ....[101]....
        /*0778*/ 	.word	0x00006480
        /*077c*/ 	.word	0x000000ff
        /*0780*/ 	.word	0x00000040
        /*0784*/ 	.short	0x010a
        /*0786*/ 	.byte	0x30
	.zero		1


	//   ....[102]....
        /*0788*/ 	.word	0x00006550
        /*078c*/ 	.word	0x0000004a
        /*0790*/ 	.word	0x000000b0
        /*0794*/ 	.short	0x010a
        /*0796*/ 	.byte	0xff
	.zero		1


	//   ....[103]....
        /*0798*/ 	.word	0x00006d00
        /*079c*/ 	.word	0x00000000
        /*07a0*/ 	.word	0x00000000
        /*07a4*/ 	.short	0x0101
        /*07a6*/ 	.byte	0xff
	.zero		1


	//   ....[104]....
        /*07a8*/ 	.word	0x00006d10
        /*07ac*/ 	.word	0x00000003
        /*07b0*/ 	.word	0x00000040
        /*07b4*/ 	.short	0x010a
        /*07b6*/ 	.byte	0xff
	.zero		1


	//   ....[105]....
        /*07b8*/ 	.word	0x00006dd0
        /*07bc*/ 	.word	0x00000003
        /*07c0*/ 	.word	0x00000040
        /*07c4*/ 	.short	0x010a
        /*07c6*/ 	.byte	0xff
	.zero		1


	//   ....[106]....
        /*07c8*/ 	.word	0x000075c0
        /*07cc*/ 	.word	0x00000052
        /*07d0*/ 	.word	0x00000000
        /*07d4*/ 	.short	0x0101
        /*07d6*/ 	.byte	0xff
	.zero		1


	//   ....[107]....
        /*07d8*/ 	.word	0x000075e0
        /*07dc*/ 	.word	0x00000053
        /*07e0*/ 	.word	0x00000040
        /*07e4*/ 	.short	0x010a
        /*07e6*/ 	.byte	0xff
	.zero		1


	//   ....[108]....
        /*07e8*/ 	.word	0x00007690
        /*07ec*/ 	.word	0x00000053
        /*07f0*/ 	.word	0x00000040
        /*07f4*/ 	.short	0x010a
        /*07f6*/ 	.byte	0xff
	.zero		1


	//   ....[109]....
        /*07f8*/ 	.word	0x00007e80
        /*07fc*/ 	.word	0x00000052
        /*0800*/ 	.word	0x00000000
        /*0804*/ 	.short	0x0101
        /*0806*/ 	.byte	0xff
	.zero		1


	//   ....[110]....
        /*0808*/ 	.word	0x00007ea0
        /*080c*/ 	.word	0x00000058
        /*0810*/ 	.word	0x00000040
        /*0814*/ 	.short	0x010a
        /*0816*/ 	.byte	0xff
	.zero		1


	//   ....[111]....
        /*0818*/ 	.word	0x00007f50
        /*081c*/ 	.word	0x00000058
        /*0820*/ 	.word	0x00000040
        /*0824*/ 	.short	0x010a
        /*0826*/ 	.byte	0xff
	.zero		1


	//   ....[112]....
        /*0828*/ 	.word	0x00008200
        /*082c*/ 	.word	0x0000004a
        /*0830*/ 	.word	0x00000000
        /*0834*/ 	.short	0x0101
        /*0836*/ 	.byte	0xff
	.zero		1


	//   ....[113]....
        /*0838*/ 	.word	0x00008790
        /*083c*/ 	.word	0x00000002
        /*0840*/ 	.word	0x00000000
        /*0844*/ 	.short	0x0101
        /*0846*/ 	.byte	0xff
	.zero		1


	//   ....[114]....
        /*0848*/ 	.word	0x00008a00
        /*084c*/ 	.word	0x000000ff
        /*0850*/ 	.word	0x00000000
        /*0854*/ 	.short	0x0101
        /*0856*/ 	.byte	0x04
	.zero		1


	//   ....[115]....
        /*0858*/ 	.word	0x00008a20
        /*085c*/ 	.word	0x00000003
        /*0860*/ 	.word	0x00000100
        /*0864*/ 	.short	0x010a
        /*0866*/ 	.byte	0xff
	.zero		1


	//   ....[116]....
        /*0868*/ 	.word	0x00008a80
        /*086c*/ 	.word	0x00000002
        /*0870*/ 	.word	0x00000020
        /*0874*/ 	.short	0x010a
        /*0876*/ 	.byte	0xff
	.zero		1


	//   ....[117]....
        /*0878*/ 	.word	0x00008ae0
        /*087c*/ 	.word	0x00000002
        /*0880*/ 	.word	0x00000020
        /*0884*/ 	.short	0x010a
        /*0886*/ 	.byte	0xff
	.zero		1


	//   ....[118]....
        /*0888*/ 	.word	0x00008b30
        /*088c*/ 	.word	0x00000002
        /*0890*/ 	.word	0x00000090
        /*0894*/ 	.short	0x010a
        /*0896*/ 	.byte	0xff
	.zero		1


	//   ....[119]....
        /*0898*/ 	.word	0x00008b90
        /*089c*/ 	.word	0x00000000
        /*08a0*/ 	.word	0x00000000
        /*08a4*/ 	.short	0x010a
        /*08a6*/ 	.byte	0xff
	.zero		1


	//   ....[120]....
        /*08a8*/ 	.word	0x00008bf0
        /*08ac*/ 	.word	0x00000000
        /*08b0*/ 	.word	0x00000000
        /*08b4*/ 	.short	0x010a
        /*08b6*/ 	.byte	0xff
	.zero		1


	//   ....[121]....
        /*08b8*/ 	.word	0x00008c50
        /*08bc*/ 	.word	0x00000000
        /*08c0*/ 	.word	0x00000000
        /*08c4*/ 	.short	0x010a
        /*08c6*/ 	.byte	0xff
	.zero		1


	//   ....[122]....
        /*08c8*/ 	.word	0x00008ca0
        /*08cc*/ 	.word	0x00000000
        /*08d0*/ 	.word	0x000000f0
        /*08d4*/ 	.short	0x010a
        /*08d6*/ 	.byte	0xff
	.zero		1


	//   ....[123]....
        /*08d8*/ 	.word	0x00008d00
        /*08dc*/ 	.word	0x00000000
        /*08e0*/ 	.word	0x000000a0
        /*08e4*/ 	.short	0x010a
        /*08e6*/ 	.byte	0xff
	.zero		1


	//   ....[124]....
        /*08e8*/ 	.word	0x00008d50
        /*08ec*/ 	.word	0x00000000
        /*08f0*/ 	.word	0x00000090
        /*08f4*/ 	.short	0x010a
        /*08f6*/ 	.byte	0xff
	.zero		1


	//   ....[125]....
        /*08f8*/ 	.word	0x00008db0
        /*08fc*/ 	.word	0x00000000
        /*0900*/ 	.word	0x000000a0
        /*0904*/ 	.short	0x010a
        /*0906*/ 	.byte	0xff
	.zero		1


	//   ....[126]....
        /*0908*/ 	.word	0x00008e10
        /*090c*/ 	.word	0x00000004
        /*0910*/ 	.word	0x00000008
        /*0914*/ 	.short	0x010a
        /*0916*/ 	.byte	0xff
	.zero		1


	//   ....[127]....
        /*0918*/ 	.word	0x00008ef0
        /*091c*/ 	.word	0x00000002
        /*0920*/ 	.word	0x00000008
        /*0924*/ 	.short	0x010a
        /*0926*/ 	.byte	0xff
	.zero		1


	//   ....[128]....
        /*0928*/ 	.word	0x00008f40
        /*092c*/ 	.word	0x00000000
        /*0930*/ 	.word	0x00000090
        /*0934*/ 	.short	0x010a
        /*0936*/ 	.byte	0xff
	.zero		1


	//   ....[129]....
        /*0938*/ 	.word	0x00008fa0
        /*093c*/ 	.word	0x00000000
        /*0940*/ 	.word	0x000000d0
        /*0944*/ 	.short	0x010a
        /*0946*/ 	.byte	0xff
	.zero		1


	//   ....[130]....
        /*0948*/ 	.word	0x00009000
        /*094c*/ 	.word	0x00000000
        /*0950*/ 	.word	0x00000000
        /*0954*/ 	.short	0x010a
        /*0956*/ 	.byte	0xff
	.zero		1


	//   ....[131]....
        /*0958*/ 	.word	0x00009060
        /*095c*/ 	.word	0x00000000
        /*0960*/ 	.word	0x00000000
        /*0964*/ 	.short	0x010a
        /*0966*/ 	.byte	0xff
	.zero		1


	//   ....[132]....
        /*0968*/ 	.word	0x000090c0
        /*096c*/ 	.word	0x00000000
        /*0970*/ 	.word	0x00000000
        /*0974*/ 	.short	0x010a
        /*0976*/ 	.byte	0xff
	.zero		1


	//   ....[133]....
        /*0978*/ 	.word	0x00009120
        /*097c*/ 	.word	0x00000000
        /*0980*/ 	.word	0x00000000
        /*0984*/ 	.short	0x010a
        /*0986*/ 	.byte	0xff
	.zero		1


	//   ....[134]....
        /*0988*/ 	.word	0x00009180
        /*098c*/ 	.word	0x00000000
        /*0990*/ 	.word	0x00000110
        /*0994*/ 	.short	0x010a
        /*0996*/ 	.byte	0xff
	.zero		1


	//   ....[135]....
        /*0998*/ 	.word	0x000091d0
        /*099c*/ 	.word	0x00000000
        /*09a0*/ 	.word	0x00000090
        /*09a4*/ 	.short	0x010a
        /*09a6*/ 	.byte	0xff
	.zero		1


	//   ....[136]....
        /*09a8*/ 	.word	0x00009230
        /*09ac*/ 	.word	0x00000000
        /*09b0*/ 	.word	0x00000088
        /*09b4*/ 	.short	0x010a
        /*09b6*/ 	.byte	0xff
	.zero		1


	//   ....[137]....
        /*09b8*/ 	.word	0x00009290
        /*09bc*/ 	.word	0x00000003
        /*09c0*/ 	.word	0x00000060
        /*09c4*/ 	.short	0x010a
        /*09c6*/ 	.byte	0xff
	.zero		1


	//   ....[138]....
        /*09c8*/ 	.word	0x000092f0
        /*09cc*/ 	.word	0x00000003
        /*09d0*/ 	.word	0x00000068
        /*09d4*/ 	.short	0x010a
        /*09d6*/ 	.byte	0xff
	.zero		1


	//   ....[139]....
        /*09d8*/ 	.word	0x00009350
        /*09dc*/ 	.word	0x00000003
        /*09e0*/ 	.word	0x00000070
        /*09e4*/ 	.short	0x010a
        /*09e6*/ 	.byte	0xff
	.zero		1


	//   ....[140]....
        /*09e8*/ 	.word	0x000093b0
        /*09ec*/ 	.word	0x00000003
        /*09f0*/ 	.word	0x00000078
        /*09f4*/ 	.short	0x010a
        /*09f6*/ 	.byte	0xff
	.zero		1


	//   ....[141]....
        /*09f8*/ 	.word	0x00009410
        /*09fc*/ 	.word	0x00000000
        /*0a00*/ 	.word	0x00000060
        /*0a04*/ 	.short	0x010a
        /*0a06*/ 	.byte	0xff
	.zero		1


	//   ....[142]....
        /*0a08*/ 	.word	0x00009470
        /*0a0c*/ 	.word	0x00000000
        /*0a10*/ 	.word	0x00000068
        /*0a14*/ 	.short	0x010a
        /*0a16*/ 	.byte	0xff
	.zero		1


	//   ....[143]....
        /*0a18*/ 	.word	0x000094d0
        /*0a1c*/ 	.word	0x00000000
        /*0a20*/ 	.word	0x00000070
        /*0a24*/ 	.short	0x010a
        /*0a26*/ 	.byte	0xff
	.zero		1


	//   ....[144]....
        /*0a28*/ 	.word	0x00009520
        /*0a2c*/ 	.word	0x00000000
        /*0a30*/ 	.word	0x00000090
        /*0a34*/ 	.short	0x010a
        /*0a36*/ 	.byte	0xff
	.zero		1


	//   ....[145]....
        /*0a38*/ 	.word	0x00009580
        /*0a3c*/ 	.word	0x00000000
        /*0a40*/ 	.word	0x00000040
        /*0a44*/ 	.short	0x010a
        /*0a46*/ 	.byte	0xff
	.zero		1


	//   ....[146]....
        /*0a48*/ 	.word	0x000095d0
        /*0a4c*/ 	.word	0x0000004a
        /*0a50*/ 	.word	0x000000b0
        /*0a54*/ 	.short	0x010a
        /*0a56*/ 	.byte	0xff
	.zero		1


	//   ....[147]....
        /*0a58*/ 	.word	0x00009620
        /*0a5c*/ 	.word	0x00000003
        /*0a60*/ 	.word	0x00000040
        /*0a64*/ 	.short	0x010a
        /*0a66*/ 	.byte	0xff
	.zero		1


	//   ....[148]....
        /*0a68*/ 	.word	0x00009670
        /*0a6c*/ 	.word	0x00000053
        /*0a70*/ 	.word	0x00000040
        /*0a74*/ 	.short	0x010a
        /*0a76*/ 	.byte	0xff
	.zero		1


	//   ....[149]....
        /*0a78*/ 	.word	0x000096c0
        /*0a7c*/ 	.word	0x00000058
        /*0a80*/ 	.word	0x00000040
        /*0a84*/ 	.short	0x010a
        /*0a86*/ 	.byte	0xff
	.zero		1


	//----- nvinfo : EIATTR_NUM_MBARRIERS
	.align		4
.L_47:
        /*0a88*/ 	.byte	0x03, 0x38
        /*0a8a*/ 	.short	0x0023


	//----- nvinfo : EIATTR_EXIT_INSTR_OFFSETS
	.align		4
        /*0a8c*/ 	.byte	0x04, 0x1c
        /*0a8e*/ 	.short	(.L_49 - .L_48)


	//   ....[0]....
.L_48:
        /*0a90*/ 	.word	0x00002a20


	//   ....[1]....
        /*0a94*/ 	.word	0x00002f20


	//   ....[2]....
        /*0a98*/ 	.word	0x00002f80


	//   ....[3]....
        /*0a9c*/ 	.word	0x000042f0


	//   ....[4]....
        /*0aa0*/ 	.word	0x000054e0


	//   ....[5]....
        /*0aa4*/ 	.word	0x00005520


	//   ....[6]....
        /*0aa8*/ 	.word	0x000088f0


	//   ....[7]....
        /*0aac*/ 	.word	0x00008970


	//   ....[8]....
        /*0ab0*/ 	.word	0x000089a0


	//   ....[9]....
        /*0ab4*/ 	.word	0x00008a10


	//----- nvinfo : EIATTR_MAX_THREADS
	.align		4
.L_49:
        /*0ab8*/ 	.byte	0x04, 0x05
        /*0aba*/ 	.short	(.L_51 - .L_50)
.L_50:
        /*0abc*/ 	.word	0x00000100
        /*0ac0*/ 	.word	0x00000001
        /*0ac4*/ 	.word	0x00000001


	//----- nvinfo : EIATTR_CRS_STACK_SIZE
	.align		4
.L_51:
        /*0ac8*/ 	.byte	0x04, 0x1e
        /*0aca*/ 	.short	(.L_53 - .L_52)
.L_52:
        /*0acc*/ 	.word	0x00000000


	//----- nvinfo : EIATTR_CBANK_PARAM_SIZE
	.align		4
.L_53:
        /*0ad0*/ 	.byte	0x03, 0x19
        /*0ad2*/ 	.short	0x0800


	//----- nvinfo : EIATTR_PARAM_CBANK
	.align		4
        /*0ad4*/ 	.byte	0x04, 0x0a
        /*0ad6*/ 	.short	(.L_55 - .L_54)
	.align		4
.L_54:
        /*0ad8*/ 	.word	index@(.nv.constant0._ZN7cutlass13device_kernelINS_4gemm6kernel13GemmUniversalIN4cute5tupleIJiiiiEEENS1_10collective13CollectiveMmaINS1_35MainloopSm100TmaUmmaWarpSpecializedILi4ELi2ELi4ENS5_IJNS4_1CILi8EEENSA_ILi1EEESC_EEEEENS5_IJNSA_ILi128EEESF_NSA_ILi64EEEEEENS_6half_tENS5_IJlSC_lEEESI_NS5_IJSC_llEEENS4_8TiledMMAINS4_8MMA_AtomIJNS4_26SM100_MMA_F16BF16_2x1SM_SSISI_SI_fLi128ELi128ELNS4_4UMMA5MajorE0ELSP_1ELNSO_7ScaleInE0ELSQ_0EEEEEENS4_6LayoutINS5_IJSC_SC_SC_EEENS5_IJNSA_ILi0EEESV_SV_EEEEENS5_IJNS4_10UnderscoreESY_SY_EEEEENS4_18SM100_TMA_2SM_LOADENS4_14ComposedLayoutINS4_7SwizzleILi3ELi4ELi3EEENS4_18smem_ptr_flag_bitsILi16EEENST_INS5_IJSB_SG_EEENS5_IJSG_SC_EEEEEEEvNS4_8identityENS4_28SM100_TMA_2SM_LOAD_MULTICASTENS12_IS14_S16_NST_INS5_IJSG_SB_EEENS5_IJSC_SG_EEEEEEEvS1B_EENS_8epilogue10collective18CollectiveEpilogueINS1I_23Sm100TmaWarpSpecializedILi4ELi2ELi16ELb1ELb0EEEJNS5_IJSG_SF_SG_EEENS5_IJNST_ISG_SC_EENST_INS5_IJNSA_ILi16EEENSA_ILi2EEEEEES1E_EEEEESI_SJ_SI_SJ_NS1I_6fusion15FusionCallbacksIS1M_NS1U_17LinearCombinationISI_fSI_fLNS_15FloatRoundStyleE2EEES1N_S1T_JEEENS4_5SM1004TMEM4LOAD26SM100_TMEM_LOAD_32dp32b16xENS4_13SM90_TMA_LOADENS12_INS13_ILi1ELi4ELi3EEES16_NST_INS5_IJSB_S1P_EEENS5_IJS1P_SC_EEEEEEENS4_39AutoVectorizingCopyWithAssumedAlignmentILi128EEENS4_14SM90_TMA_STOREES29_S2B_S2B_EEEvvEEEEvNT_6ParamsE)
        /*0adc*/ 	.short	0x0380
        /*0ade*/ 	.short	0x0800


	//----- nvinfo : EIATTR_SW_WAR
	.align		4
.L_55:
        /*0ae0*/ 	.byte	0x04, 0x36
        /*0ae2*/ 	.short	(.L_57 - .L_56)
.L_56:
        /*0ae4*/ 	.word	0x00000008
.L_57:


//--------------------- .nv.callgraph             --------------------------
	.section	.nv.callgraph,"",@"SHT_CUDA_CALLGRAPH"
	.align	4
	.sectionentsize	8
	.align		4
        /*0000*/ 	.word	0x00000000
	.align		4
        /*0004*/ 	.word	0xffffffff
	.align		4
        /*0008*/ 	.word	index@(_ZN7cutlass13device_kernelINS_4gemm6kernel13GemmUniversalIN4cute5tupleIJiiiiEEENS1_10collective13CollectiveMmaINS1_35MainloopSm100TmaUmmaWarpSpecializedILi4ELi2ELi4ENS5_IJNS4_1CILi8EEENSA_ILi1EEESC_EEEEENS5_IJNSA_ILi128EEESF_NSA_ILi64EEEEEENS_6half_tENS5_IJlSC_lEEESI_NS5_IJSC_llEEENS4_8TiledMMAINS4_8MMA_AtomIJNS4_26SM100_MMA_F16BF16_2x1SM_SSISI_SI_fLi128ELi128ELNS4_4UMMA5MajorE0ELSP_1ELNSO_7ScaleInE0ELSQ_0EEEEEENS4_6LayoutINS5_IJSC_SC_SC_EEENS5_IJNSA_ILi0EEESV_SV_EEEEENS5_IJNS4_10UnderscoreESY_SY_EEEEENS4_18SM100_TMA_2SM_LOADENS4_14ComposedLayoutINS4_7SwizzleILi3ELi4ELi3EEENS4_18smem_ptr_flag_bitsILi16EEENST_INS5_IJSB_SG_EEENS5_IJSG_SC_EEEEEEEvNS4_8identityENS4_28SM100_TMA_2SM_LOAD_MULTICASTENS12_IS14_S16_NST_INS5_IJSG_SB_EEENS5_IJSC_SG_EEEEEEEvS1B_EENS_8epilogue10collective18CollectiveEpilogueINS1I_23Sm100TmaWarpSpecializedILi4ELi2ELi16ELb1ELb0EEEJNS5_IJSG_SF_SG_EEENS5_IJNST_ISG_SC_EENST_INS5_IJNSA_ILi16EEENSA_ILi2EEEEEES1E_EEEEESI_SJ_SI_SJ_NS1I_6fusion15FusionCallbacksIS1M_NS1U_17LinearCombinationISI_fSI_fLNS_15FloatRoundStyleE2EEES1N_S1T_JEEENS4_5SM1004TMEM4LOAD26SM100_TMEM_LOAD_32dp32b16xENS4_13SM90_TMA_LOADENS12_INS13_ILi1ELi4ELi3EEES16_NST_INS5_IJSB_S1P_EEENS5_IJS1P_SC_EEEEEEENS4_39AutoVectorizingCopyWithAssumedAlignmentILi128EEENS4_14SM90_TMA_STOREES29_S2B_S2B_EEEvvEEEEvNT_6ParamsE)
	.align		4
        /*000c*/ 	.word	index@(__assertfail)
	.align		4
        /*0010*/ 	.word	0x00000000
	.align		4
        /*0014*/ 	.word	0xfffffffe
	.align		4
        /*0018*/ 	.word	0x00000000
	.align		4
        /*001c*/ 	.word	0xfffffffd
	.align		4
        /*0020*/ 	.word	0x00000000
	.align		4
        /*0024*/ 	.word	0xfffffffc


//--------------------- .nv.constant4             --------------------------
	.section	.nv.constant4,"a",@progbits
	.align	8
	.align		8
.nv.constant4:
        /*0000*/ 	.dword	__assertfail
	.align		8
        /*0008*/ 	.dword	__unnamed_1
	.align		8
        /*0010*/ 	.dword	__unnamed_2
	.align		8
        /*0018*/ 	.dword	_ZN40_INTERNAL_a6d6e148_4_k_cu_42a2e6a7_420834cuda3std3__45__cpo5beginE
	.align		8
        /*0020*/ 	.dword	_ZN40_INTERNAL_a6d6e148_4_k_cu_42a2e6a7_420834cuda3std3__45__cpo3endE
	.align		8
        /*0028*/ 	.dword	_ZN40_INTERNAL_a6d6e148_4_k_cu_42a2e6a7_420834cuda3std3__45__cpo6cbeginE
	.align		8
        /*0030*/ 	.dword	_ZN40_INTERNAL_a6d6e148_4_k_cu_42a2e6a7_420834cuda3std3__45__cpo4cendE
	.align		8
        /*0038*/ 	.dword	_ZN40_INTERNAL_a6d6e148_4_k_cu_42a2e6a7_420834cuda3std3__442_GLOBAL__N__a6d6e148_4_k_cu_42a2e6a7_420836ignoreE
	.align		8
        /*0040*/ 	.dword	_ZN40_INTERNAL_a6d6e148_4_k_cu_42a2e6a7_420834cuda3std3__419piecewise_constructE
	.align		8
        /*0048*/ 	.dword	_ZN40_INTERNAL_a6d6e148_4_k_cu_42a2e6a7_420834cuda3std3__48in_placeE
	.align		8
        /*0050*/ 	.dword	_ZN40_INTERNAL_a6d6e148_4_k_cu_42a2e6a7_420834cuda3std6ranges3__45__cpo4swapE
	.align		8
        /*0058*/ 	.dword	_ZN40_INTERNAL_a6d6e148_4_k_cu_42a2e6a7_420834cuda3std6ranges3__45__cpo9iter_moveE
	.align		8
        /*0060*/ 	.dword	_ZN40_INTERNAL_a6d6e148_4_k_cu_42a2e6a7_420834cute7productE
	.align		8
        /*0068*/ 	.dword	_ZN40_INTERNAL_a6d6e148_4_k_cu_42a2e6a7_420834cute1_E
	.align		8
        /*0070*/ 	.dword	$str$25
	.align		8
        /*0078*/ 	.dword	$str$26
	.align		8
        /*0080*/ 	.dword	$str$27
	.align		8
        /*0088*/ 	.dword	$str$28


//--------------------- .text._ZN7cutlass13device_kernelINS_4gemm6kernel13GemmUniversalIN4cute5tupleIJiiiiEEENS1_10collective13CollectiveMmaINS1_35MainloopSm100TmaUmmaWarpSpecializedILi4ELi2ELi4ENS5_IJNS4_1CILi8EEENSA_ILi1EEESC_EEEEENS5_IJNSA_ILi128EEESF_NSA_ILi64EEEEEENS_6half_tENS5_IJlSC_lEEESI_NS5_IJSC_llEEENS4_8TiledMMAINS4_8MMA_AtomIJNS4_26SM100_MMA_F16BF16_2x1SM_SSISI_SI_fLi128ELi128ELNS4_4UMMA5MajorE0ELSP_1ELNSO_7ScaleInE0ELSQ_0EEEEEENS4_6LayoutINS5_IJSC_SC_SC_EEENS5_IJNSA_ILi0EEESV_SV_EEEEENS5_IJNS4_10UnderscoreESY_SY_EEEEENS4_18SM100_TMA_2SM_LOADENS4_14ComposedLayoutINS4_7SwizzleILi3ELi4ELi3EEENS4_18smem_ptr_flag_bitsILi16EEENST_INS5_IJSB_SG_EEENS5_IJSG_SC_EEEEEEEvNS4_8identityENS4_28SM100_TMA_2SM_LOAD_MULTICASTENS12_IS14_S16_NST_INS5_IJSG_SB_EEENS5_IJSC_SG_EEEEEEEvS1B_EENS_8epilogue10collective18CollectiveEpilogueINS1I_23Sm100TmaWarpSpecializedILi4ELi2ELi16ELb1ELb0EEEJNS5_IJSG_SF_SG_EEENS5_IJNST_ISG_SC_EENST_INS5_IJNSA_ILi16EEENSA_ILi2EEEEEES1E_EEEEESI_SJ_SI_SJ_NS1I_6fusion15FusionCallbacksIS1M_NS1U_17LinearCombinationISI_fSI_fLNS_15FloatRoundStyleE2EEES1N_S1T_JEEENS4_5SM1004TMEM4LOAD26SM100_TMEM_LOAD_32dp32b16xENS4_13SM90_TMA_LOADENS12_INS13_ILi1ELi4ELi3EEES16_NST_INS5_IJSB_S1P_EEENS5_IJS1P_SC_EEEEEEENS4_39AutoVectorizingCopyWithAssumedAlignmentILi128EEENS4_14SM90_TMA_STOREES29_S2B_S2B_EEEvvEEEEvNT_6ParamsE --------------------------
	.section	.text._ZN7cutlass13device_kernelINS_4gemm6kernel13GemmUniversalIN4cute5tupleIJiiiiEEENS1_10collective13CollectiveMmaINS1_35MainloopSm100TmaUmmaWarpSpecializedILi4ELi2ELi4ENS5_IJNS4_1CILi8EEENSA_ILi1EEESC_EEEEENS5_IJNSA_ILi128EEESF_NSA_ILi64EEEEEENS_6half_tENS5_IJlSC_lEEESI_NS5_IJSC_llEEENS4_8TiledMMAINS4_8MMA_AtomIJNS4_26SM100_MMA_F16BF16_2x1SM_SSISI_SI_fLi128ELi128ELNS4_4UMMA5MajorE0ELSP_1ELNSO_7ScaleInE0ELSQ_0EEEEEENS4_6LayoutINS5_IJSC_SC_SC_EEENS5_IJNSA_ILi0EEESV_SV_EEEEENS5_IJNS4_10UnderscoreESY_SY_EEEEENS4_18SM100_TMA_2SM_LOADENS4_14ComposedLayoutINS4_7SwizzleILi3ELi4ELi3EEENS4_18smem_ptr_flag_bitsILi16EEENST_INS5_IJSB_SG_EEENS5_IJSG_SC_EEEEEEEvNS4_8identityENS4_28SM100_TMA_2SM_LOAD_MULTICASTENS12_IS14_S16_NST_INS5_IJSG_SB_EEENS5_IJSC_SG_EEEEEEEvS1B_EENS_8epilogue10collective18CollectiveEpilogueINS1I_23Sm100TmaWarpSpecializedILi4ELi2ELi16ELb1ELb0EEEJNS5_IJSG_SF_SG_EEENS5_IJNST_ISG_SC_EENST_INS5_IJNSA_ILi16EEENSA_ILi2EEEEEES1E_EEEEESI_SJ_SI_SJ_NS1I_6fusion15FusionCallbacksIS1M_NS1U_17LinearCombinationISI_fSI_fLNS_15FloatRoundStyleE2EEES1N_S1T_JEEENS4_5SM1004TMEM4LOAD26SM100_TMEM_LOAD_32dp32b16xENS4_13SM90_TMA_LOADENS12_INS13_ILi1ELi4ELi3EEES16_NST_INS5_IJSB_S1P_EEENS5_IJS1P_SC_EEEEEEENS4_39AutoVectorizingCopyWithAssumedAlignmentILi128EEENS4_14SM90_TMA_STOREES29_S2B_S2B_EEEvvEEEEvNT_6ParamsE,"ax",@progbits
	.align	128
.text._ZN7cutlass13device_kernelINS_4gemm6kernel13GemmUniversalIN4cute5tupleIJiiiiEEENS1_10collective13CollectiveMmaINS1_35MainloopSm100TmaUmmaWarpSpecializedILi4ELi2ELi4ENS5_IJNS4_1CILi8EEENSA_ILi1EEESC_EEEEENS5_IJNSA_ILi128EEESF_NSA_ILi64EEEEEENS_6half_tENS5_IJlSC_lEEESI_NS5_IJSC_llEEENS4_8TiledMMAINS4_8MMA_AtomIJNS4_26SM100_MMA_F16BF16_2x1SM_SSISI_SI_fLi128ELi128ELNS4_4UMMA5MajorE0ELSP_1ELNSO_7ScaleInE0ELSQ_0EEEEEENS4_6LayoutINS5_IJSC_SC_SC_EEENS5_IJNSA_ILi0EEESV_SV_EEEEENS5_IJNS4_10UnderscoreESY_SY_EEEEENS4_18SM100_TMA_2SM_LOADENS4_14ComposedLayoutINS4_7SwizzleILi3ELi4ELi3EEENS4_18smem_ptr_flag_bitsILi16EEENST_INS5_IJSB_SG_EEENS5_IJSG_SC_EEEEEEEvNS4_8identityENS4_28SM100_TMA_2SM_LOAD_MULTICASTENS12_IS14_S16_NST_INS5_IJSG_SB_EEENS5_IJSC_SG_EEEEEEEvS1B_EENS_8epilogue10collective18CollectiveEpilogueINS1I_23Sm100TmaWarpSpecializedILi4ELi2ELi16ELb1ELb0EEEJNS5_IJSG_SF_SG_EEENS5_IJNST_ISG_SC_EENST_INS5_IJNSA_ILi16EEENSA_ILi2EEEEEES1E_EEEEESI_SJ_SI_SJ_NS1I_6fusion15FusionCallbacksIS1M_NS1U_17LinearCombinationISI_fSI_fLNS_15FloatRoundStyleE2EEES1N_S1T_JEEENS4_5SM1004TMEM4LOAD26SM100_TMEM_LOAD_32dp32b16xENS4_13SM90_TMA_LOADENS12_INS13_ILi1ELi4ELi3EEES16_NST_INS5_IJSB_S1P_EEENS5_IJS1P_SC_EEEEEEENS4_39AutoVectorizingCopyWithAssumedAlignmentILi128EEENS4_14SM90_TMA_STOREES29_S2B_S2B_EEEvvEEEEvNT_6ParamsE:
        .type           _ZN7cutlass13device_kernelINS_4gemm6kernel13GemmUniversalIN4cute5tupleIJiiiiEEENS1_10collective13CollectiveMmaINS1_35MainloopSm100TmaUmmaWarpSpecializedILi4ELi2ELi4ENS5_IJNS4_1CILi8EEENSA_ILi1EEESC_EEEEENS5_IJNSA_ILi128EEESF_NSA_ILi64EEEEEENS_6half_tENS5_IJlSC_lEEESI_NS5_IJSC_llEEENS4_8TiledMMAINS4_8MMA_AtomIJNS4_26SM100_MMA_F16BF16_2x1SM_SSISI_SI_fLi128ELi128ELNS4_4UMMA5MajorE0ELSP_1ELNSO_7ScaleInE0ELSQ_0EEEEEENS4_6LayoutINS5_IJSC_SC_SC_EEENS5_IJNSA_ILi0EEESV_SV_EEEEENS5_IJNS4_10UnderscoreESY_SY_EEEEENS4_18SM100_TMA_2SM_LOADENS4_14ComposedLayoutINS4_7SwizzleILi3ELi4ELi3EEENS4_18smem_ptr_flag_bitsILi16EEENST_INS5_IJSB_SG_EEENS5_IJSG_SC_EEEEEEEvNS4_8identityENS4_28SM100_TMA_2SM_LOAD_MULTICASTENS12_IS14_S16_NST_INS5_IJSG_SB_EEENS5_IJSC_SG_EEEEEEEvS1B_EENS_8epilogue10collective18CollectiveEpilogueINS1I_23Sm100TmaWarpSpecializedILi4ELi2ELi16ELb1ELb0EEEJNS5_IJSG_SF_SG_EEENS5_IJNST_ISG_SC_EENST_INS5_IJNSA_ILi16EEENSA_ILi2EEEEEES1E_EEEEESI_SJ_SI_SJ_NS1I_6fusion15FusionCallbacksIS1M_NS1U_17LinearCombinationISI_fSI_fLNS_15FloatRoundStyleE2EEES1N_S1T_JEEENS4_5SM1004TMEM4LOAD26SM100_TMEM_LOAD_32dp32b16xENS4_13SM90_TMA_LOADENS12_INS13_ILi1ELi4ELi3EEES16_NST_INS5_IJSB_S1P_EEENS5_IJS1P_SC_EEEEEEENS4_39AutoVectorizingCopyWithAssumedAlignmentILi128EEENS4_14SM90_TMA_STOREES29_S2B_S2B_EEEvvEEEEvNT_6ParamsE,@function
        .size           _ZN7cutlass13device_kernelINS_4gemm6kernel13GemmUniversalIN4cute5tupleIJiiiiEEENS1_10collective13CollectiveMmaINS1_35MainloopSm100TmaUmmaWarpSpecializedILi4ELi2ELi4ENS5_IJNS4_1CILi8EEENSA_ILi1EEESC_EEEEENS5_IJNSA_ILi128EEESF_NSA_ILi64EEEEEENS_6half_tENS5_IJlSC_lEEESI_NS5_IJSC_llEEENS4_8TiledMMAINS4_8MMA_AtomIJNS4_26SM100_MMA_F16BF16_2x1SM_SSISI_SI_fLi128ELi128ELNS4_4UMMA5MajorE0ELSP_1ELNSO_7ScaleInE0ELSQ_0EEEEEENS4_6LayoutINS5_IJSC_SC_SC_EEENS5_IJNSA_ILi0EEESV_SV_EEEEENS5_IJNS4_10UnderscoreESY_SY_EEEEENS4_18SM100_TMA_2SM_LOADENS4_14ComposedLayoutINS4_7SwizzleILi3ELi4ELi3EEENS4_18smem_ptr_flag_bitsILi16EEENST_INS5_IJSB_SG_EEENS5_IJSG_SC_EEEEEEEvNS4_8identityENS4_28SM100_TMA_2SM_LOAD_MULTICASTENS12_IS14_S16_NST_INS5_IJSG_SB_EEENS5_IJSC_SG_EEEEEEEvS1B_EENS_8epilogue10collective18CollectiveEpilogueINS1I_23Sm100TmaWarpSpecializedILi4ELi2ELi16ELb1ELb0EEEJNS5_IJSG_SF_SG_EEENS5_IJNST_ISG_SC_EENST_INS5_IJNSA_ILi16EEENSA_ILi2EEEEEES1E_EEEEESI_SJ_SI_SJ_NS1I_6fusion15FusionCallbacksIS1M_NS1U_17LinearCombinationISI_fSI_fLNS_15FloatRoundStyleE2EEES1N_S1T_JEEENS4_5SM1004TMEM4LOAD26SM100_TMEM_LOAD_32dp32b16xENS4_13SM90_TMA_LOADENS12_INS13_ILi1ELi4ELi3EEES16_NST_INS5_IJSB_S1P_EEENS5_IJS1P_SC_EEEEEEENS4_39AutoVectorizingCopyWithAssumedAlignmentILi128EEENS4_14SM90_TMA_STOREES29_S2B_S2B_EEEvvEEEEvNT_6ParamsE,(.L_x_197 - _ZN7cutlass13device_kernelINS_4gemm6kernel13GemmUniversalIN4cute5tupleIJiiiiEEENS1_10collective13CollectiveMmaINS1_35MainloopSm100TmaUmmaWarpSpecializedILi4ELi2ELi4ENS5_IJNS4_1CILi8EEENSA_ILi1EEESC_EEEEENS5_IJNSA_ILi128EEESF_NSA_ILi64EEEEEENS_6half_tENS5_IJlSC_lEEESI_NS5_IJSC_llEEENS4_8TiledMMAINS4_8MMA_AtomIJNS4_26SM100_MMA_F16BF16_2x1SM_SSISI_SI_fLi128ELi128ELNS4_4UMMA5MajorE0ELSP_1ELNSO_7ScaleInE0ELSQ_0EEEEEENS4_6LayoutINS5_IJSC_SC_SC_EEENS5_IJNSA_ILi0EEESV_SV_EEEEENS5_IJNS4_10UnderscoreESY_SY_EEEEENS4_18SM100_TMA_2SM_LOADENS4_14ComposedLayoutINS4_7SwizzleILi3ELi4ELi3EEENS4_18smem_ptr_flag_bitsILi16EEENST_INS5_IJSB_SG_EEENS5_IJSG_SC_EEEEEEEvNS4_8identityENS4_28SM100_TMA_2SM_LOAD_MULTICASTENS12_IS14_S16_NST_INS5_IJSG_SB_EEENS5_IJSC_SG_EEEEEEEvS1B_EENS_8epilogue10collective18CollectiveEpilogueINS1I_23Sm100TmaWarpSpecializedILi4ELi2ELi16ELb1ELb0EEEJNS5_IJSG_SF_SG_EEENS5_IJNST_ISG_SC_EENST_INS5_IJNSA_ILi16EEENSA_ILi2EEEEEES1E_EEEEESI_SJ_SI_SJ_NS1I_6fusion15FusionCallbacksIS1M_NS1U_17LinearCombinationISI_fSI_fLNS_15FloatRoundStyleE2EEES1N_S1T_JEEENS4_5SM1004TMEM4LOAD26SM100_TMEM_LOAD_32dp32b16xENS4_13SM90_TMA_LOADENS12_INS13_ILi1ELi4ELi3EEES16_NST_INS5_IJSB_S1P_EEENS5_IJS1P_SC_EEEEEEENS4_39AutoVectorizingCopyWithAssumedAlignmentILi128EEENS4_14SM90_TMA_STOREES29_S2B_S2B_EEEvvEEEEvNT_6ParamsE)
        .other          _ZN7cutlass13device_kernelINS_4gemm6kernel13GemmUniversalIN4cute5tupleIJiiiiEEENS1_10collective13CollectiveMmaINS1_35MainloopSm100TmaUmmaWarpSpecializedILi4ELi2ELi4ENS5_IJNS4_1CILi8EEENSA_ILi1EEESC_EEEEENS5_IJNSA_ILi128EEESF_NSA_ILi64EEEEEENS_6half_tENS5_IJlSC_lEEESI_NS5_IJSC_llEEENS4_8TiledMMAINS4_8MMA_AtomIJNS4_26SM100_MMA_F16BF16_2x1SM_SSISI_SI_fLi128ELi128ELNS4_4UMMA5MajorE0ELSP_1ELNSO_7ScaleInE0ELSQ_0EEEEEENS4_6LayoutINS5_IJSC_SC_SC_EEENS5_IJNSA_ILi0EEESV_SV_EEEEENS5_IJNS4_10UnderscoreESY_SY_EEEEENS4_18SM100_TMA_2SM_LOADENS4_14ComposedLayoutINS4_7SwizzleILi3ELi4ELi3EEENS4_18smem_ptr_flag_bitsILi16EEENST_INS5_IJSB_SG_EEENS5_IJSG_SC_EEEEEEEvNS4_8identityENS4_28SM100_TMA_2SM_LOAD_MULTICASTENS12_IS14_S16_NST_INS5_IJSG_SB_EEENS5_IJSC_SG_EEEEEEEvS1B_EENS_8epilogue10collective18CollectiveEpilogueINS1I_23Sm100TmaWarpSpecializedILi4ELi2ELi16ELb1ELb0EEEJNS5_IJSG_SF_SG_EEENS5_IJNST_ISG_SC_EENST_INS5_IJNSA_ILi16EEENSA_ILi2EEEEEES1E_EEEEESI_SJ_SI_SJ_NS1I_6fusion15FusionCallbacksIS1M_NS1U_17LinearCombinationISI_fSI_fLNS_15FloatRoundStyleE2EEES1N_S1T_JEEENS4_5SM1004TMEM4LOAD26SM100_TMEM_LOAD_32dp32b16xENS4_13SM90_TMA_LOADENS12_INS13_ILi1ELi4ELi3EEES16_NST_INS5_IJSB_S1P_EEENS5_IJS1P_SC_EEEEEEENS4_39AutoVectorizingCopyWithAssumedAlignmentILi128EEENS4_14SM90_TMA_STOREES29_S2B_S2B_EEEvvEEEEvNT_6ParamsE,@"STO_CUDA_ENTRY STV_DEFAULT"
_ZN7cutlass13device_kernelINS_4gemm6kernel13GemmUniversalIN4cute5tupleIJiiiiEEENS1_10collective13CollectiveMmaINS1_35MainloopSm100TmaUmmaWarpSpecializedILi4ELi2ELi4ENS5_IJNS4_1CILi8EEENSA_ILi1EEESC_EEEEENS5_IJNSA_ILi128EEESF_NSA_ILi64EEEEEENS_6half_tENS5_IJlSC_lEEESI_NS5_IJSC_llEEENS4_8TiledMMAINS4_8MMA_AtomIJNS4_26SM100_MMA_F16BF16_2x1SM_SSISI_SI_fLi128ELi128ELNS4_4UMMA5MajorE0ELSP_1ELNSO_7ScaleInE0ELSQ_0EEEEEENS4_6LayoutINS5_IJSC_SC_SC_EEENS5_IJNSA_ILi0EEESV_SV_EEEEENS5_IJNS4_10UnderscoreESY_SY_EEEEENS4_18SM100_TMA_2SM_LOADENS4_14ComposedLayoutINS4_7SwizzleILi3ELi4ELi3EEENS4_18smem_ptr_flag_bitsILi16EEENST_INS5_IJSB_SG_EEENS5_IJSG_SC_EEEEEEEvNS4_8identityENS4_28SM100_TMA_2SM_LOAD_MULTICASTENS12_IS14_S16_NST_INS5_IJSG_SB_EEENS5_IJSC_SG_EEEEEEEvS1B_EENS_8epilogue10collective18CollectiveEpilogueINS1I_23Sm100TmaWarpSpecializedILi4ELi2ELi16ELb1ELb0EEEJNS5_IJSG_SF_SG_EEENS5_IJNST_ISG_SC_EENST_INS5_IJNSA_ILi16EEENSA_ILi2EEEEEES1E_EEEEESI_SJ_SI_SJ_NS1I_6fusion15FusionCallbacksIS1M_NS1U_17LinearCombinationISI_fSI_fLNS_15FloatRoundStyleE2EEES1N_S1T_JEEENS4_5SM1004TMEM4LOAD26SM100_TMEM_LOAD_32dp32b16xENS4_13SM90_TMA_LOADENS12_INS13_ILi1ELi4ELi3EEES16_NST_INS5_IJSB_S1P_EEENS5_IJS1P_SC_EEEEEEENS4_39AutoVectorizingCopyWithAssumedAlignmentILi128EEENS4_14SM90_TMA_STOREES29_S2B_S2B_EEEvvEEEEvNT_6ParamsE:
[----:B------:R-:W1:Y:S01]  /*0000*/  LDC R1, c[0x0][0x37c] ;  /* 0x0000df00ff017b82 */ /* 0x000e620000000800 */
[----:B------:R-:W2:Y:S01]  /*0010*/  S2R R72, SR_TID.X ;  /* 0x0000000000487919 */ /* 0x000ea20000002100 */
[----:B------:R-:W3:Y:S06]  /*0020*/  LDCU.64 UR4, c[0x0][0x890] ;  /* 0x00011200ff0477ac */ /* 0x000eec0008000a00 */
[----:B------:R-:W4:Y:S01]  /*0030*/  S2UR UR37, SR_CgaCtaId ;  /* 0x00000000002579c3 */ /* 0x000f220000008800 */
[----:B------:R-:W-:Y:S02]  /*0040*/  PRMT R59, RZ, 0x7610, R59 ;  /* 0x00007610ff3b7816 */ /* 0x000fe4000000003b */
[----:B------:R-:W-:Y:S01]  /*0050*/  ELECT P1, URZ, PT ;  /* 0x0000000000ff782f */ /* 0x000fe20003820000 */
[----:B------:R-:W1:Y:S01]  /*0060*/  LDCU.64 UR46, c[0x0][0x358] ;  /* 0x00006b00ff2e77ac */ /* 0x000e620008000a00 */
[----:B---3--:R-:W-:-:S04]  /*0070*/  UISETP.NE.U32.AND UP0, UPT, UR4, URZ, UPT ;  /* 0x000000ff0400728c */ /* 0x008fc8000bf05070 */
[----:B------:R-:W-:Y:S02]  /*0080*/  UISETP.NE.AND.EX UP0, UPT, UR5, URZ, UPT, UP0 ;  /* 0x000000ff0500728c */ /* 0x000fe4000bf05300 */
[----:B----4-:R-:W-:Y:S02]  /*0090*/  ULOP3.LUT UR9, UR37, 0x1, URZ, 0xc0, !UPT ;  /* 0x0000000125097892 */ /* 0x010fe4000f8ec0ff */
[----:B------:R-:W-:Y:S01]  /*00a0*/  ULOP3.LUT UR8, UR37, 0x1, URZ, 0x3c, !UPT ;  /* 0x0000000125087892 */ /* 0x000fe2000f8e3cff */
[----:B--2---:R-:W-:-:S05]  /*00b0*/  SHF.R.U32.HI R66, RZ, 0x5, R72 ;  /* 0x00000005ff427819 */ /* 0x004fca0000011648 */
[----:B------:R-:W2:Y:S02]  /*00c0*/  SHFL.IDX PT, R0, R66, RZ, 0x1f ;  /* 0x00001fff42007589 */ /* 0x000ea400000e0000 */
[----:B--2---:R-:W-:Y:S01]  /*00d0*/  R2UR UR10, R0 ;  /* 0x00000000000a72ca */ /* 0x004fe200000e0000 */
[----:B-1----:R-:W-:-:S14]  /*00e0*/  BRA.U UP0, `(.L_x_0) ;  /* 0x00000001002c7547 */ /* 0x002fdc000b800000 */
[----:B------:R-:W1:Y:S02]  /*00f0*/  LDCU.64 UR6, c[0x0][0x888] ;  /* 0x00011100ff0677ac */ /* 0x000e640008000a00 */
[----:B-1----:R-:W-:-:S04]  /*0100*/  UISETP.NE.U32.AND UP0, UPT, UR6, URZ, UPT ;  /* 0x000000ff0600728c */ /* 0x002fc8000bf05070 */
[----:B------:R-:W-:-:S09]  /*0110*/  UISETP.NE.AND.EX UP0, UPT, UR7, URZ, UPT, UP0 ;  /* 0x000000ff0700728c */ /* 0x000fd2000bf05300 */
[----:B------:R-:W-:Y:S05]  /*0120*/  BRA.U !UP0, `(.L_x_1) ;  /* 0x0000000108107547 */ /* 0x000fea000b800000 */
[----:B------:R-:W1:Y:S02]  /*0130*/  LDC.64 R2, c[0x0][0x888] ;  /* 0x00022200ff027b82 */ /* 0x000e640000000a00 */
[----:B-1----:R1:W5:Y:S01]  /*0140*/  LDG.E R35, desc[UR46][R2.64] ;  /* 0x0000002e02237981 */ /* 0x002362000c1e1900 */
[----:B------:R-:W-:Y:S01]  /*0150*/  HFMA2 R59, -RZ, RZ, 0, 5.9604644775390625e-08 ;  /* 0x00000001ff3b7431 */ /* 0x000fe200000001ff */
[----:B------:R-:W-:Y:S05]  /*0160*/  BRA `(.L_x_0) ;  /* 0x00000000000c7947 */ /* 0x000fea0003800000 */
.L_x_1:
[----:B------:R-:W1:Y:S01]  /*0170*/  LDCU UR6, c[0x0][0x880] ;  /* 0x00011000ff0677ac */ /* 0x000e620008000800 */
[----:B------:R-:W-:Y:S01]  /*0180*/  HFMA2 R59, -RZ, RZ, 0, 5.9604644775390625e-08 ;  /* 0x00000001ff3b7431 */ /* 0x000fe200000001ff */
[----:B-1----:R-:W-:-:S07]  /*0190*/  MOV R35, UR6 ;  /* 0x0000000600237c02 */ /* 0x002fce0008000f00 */
.L_x_0:
[----:B------:R-:W2:Y:S02]  /*01a0*/  LDCU.64 UR6, c[0x0][0x8b0] ;  /* 0x00011600ff0677ac */ /* 0x000ea40008000a00 */
[----:B--2---:R-:W-:-:S04]  /*01b0*/  UISETP.NE.U32.AND UP0, UPT, UR6, URZ, UPT ;  /* 0x000000ff0600728c */ /* 0x004fc8000bf05070 */
[----:B------:R-:W-:-:S09]  /*01c0*/  UISETP.NE.AND.EX UP0, UPT, UR7, URZ, UPT, UP0 ;  /* 0x000000ff0700728c */ /* 0x000fd2000bf05300 */
[----:B------:R-:W-:Y:S05]  /*01d0*/  BRA.U UP0, `(.L_x_2) ;  /* 0x0000000100247547 */ /* 0x000fea000b800000 */
[----:B------:R-:W2:Y:S02]  /*01e0*/  LDCU.64 UR6, c[0x0][0x8a8] ;  /* 0x00011500ff0677ac */ /* 0x000ea40008000a00 */
[----:B--2---:R-:W-:-:S04]  /*01f0*/  UISETP.NE.U32.AND UP0, UPT, UR6, URZ, UPT ;  /* 0x000000ff0600728c */ /* 0x004fc8000bf05070 */
[----:B------:R-:W-:-:S09]  /*0200*/  UISETP.NE.AND.EX UP0, UPT, UR7, URZ, UPT, UP0 ;  /* 0x000000ff0700728c */ /* 0x000fd2000bf05300 */
[----:B------:R-:W-:Y:S05]  /*0210*/  BRA.U !UP0, `(.L_x_3) ;  /* 0x00000001080c7547 */ /* 0x000fea000b800000 */
[----:B------:R-:W2:Y:S02]  /*0220*/  LDC.64 R32, c[0x0][0x8a8] ;  /* 0x00022a00ff207b82 */ /* 0x000ea40000000a00 */
[----:B--2---:R2:W5:Y:S01]  /*0230*/  LDG.E R32, desc[UR46][R32.64] ;  /* 0x0000002e20207981 */ /* 0x004562000c1e1900 */
[----:B------:R-:W-:Y:S05]  /*0240*/  BRA `(.L_x_2) ;  /* 0x0000000000087947 */ /* 0x000fea0003800000 */
.L_x_3:
[----:B------:R-:W2:Y:S02]  /*0250*/  LDCU UR6, c[0x0][0x8a0] ;  /* 0x00011400ff0677ac */ /* 0x000ea40008000800 */
[----:B--2---:R-:W-:Y:S02]  /*0260*/  MOV R32, UR6 ;  /* 0x0000000600207c02 */ /* 0x004fe40008000f00 */
.L_x_2:
[----:B------:R-:W-:Y:S01]  /*0270*/  IMAD.U32 R0, RZ, RZ, UR10 ;  /* 0x0000000aff007e24 */ /* 0x000fe2000f8e00ff */
[----:B------:R-:W-:Y:S04]  /*0280*/  BSSY.RECONVERGENT B0, `(.L_x_4) ;  /* 0x000000c000007945 */ /* 0x000fe80003800200 */
[C---:B------:R-:W-:Y:S02]  /*0290*/  ISETP.NE.OR P2, PT, R0.reuse, 0x1, !P1 ;  /* 0x000000010000780c */ /* 0x040fe40004f45670 */
[----:B------:R-:W-:-:S11]  /*02a0*/  ISETP.NE.OR P0, PT, R0, 0x3, !P1 ;  /* 0x000000030000780c */ /* 0x000fd60004f05670 */
[----:B------:R-:W-:Y:S05]  /*02b0*/  @P2 BRA `(.L_x_5) ;  /* 0x0000000000202947 */ /* 0x000fea0003800000 */
[----:B------:R-:W3:Y:S02]  /*02c0*/  LDCU.64 UR6, c[0x0][0x348] ;  /* 0x00006900ff0677ac */ /* 0x000ee40008000a00 */
[----:B---3--:R-:W-:Y:S02]  /*02d0*/  UIADD3 UR12, UP1, UPT, UR6, 0x80, URZ ;  /* 0x00000080060c7890 */ /* 0x008fe4000ff3e0ff */
[----:B------:R-:W-:Y:S02]  /*02e0*/  UIADD3 UR6, UP0, UPT, UR6, 0x180, URZ ;  /* 0x0000018006067890 */ /* 0x000fe4000ff1e0ff */
[----:B------:R-:W-:Y:S02]  /*02f0*/  UIADD3.X UR13, UPT, UPT, URZ, UR7, URZ, UP1, !UPT ;  /* 0x00000007ff0d7290 */ /* 0x000fe40008ffe4ff */
[----:B------:R-:W-:-:S07]  /*0300*/  UIADD3.X UR7, UPT, UPT, URZ, UR7, URZ, UP0, !UPT ;  /* 0x00000007ff077290 */ /* 0x000fce00087fe4ff */
[----:B------:R3:W-:Y:S02]  /*0310*/  UTMACCTL.PF [UR12] ;  /* 0x000000000c0079b9 */ /* 0x0007e40008040000 */
[----:B------:R3:W-:Y:S02]  /*0320*/  UTMACCTL.PF [UR6] ;  /* 0x00000000060079b9 */ /* 0x0007e40008040000 */
[----:B---3--:R-:W-:Y:S01]  /*0330*/  NOP ;  /* 0x0000000000007918 */ /* 0x008fe20000000000 */
.L_x_5:
[----:B------:R-:W-:Y:S05]  /*0340*/  BSYNC.RECONVERGENT B0 ;  /* 0x0000000000007941 */ /* 0x000fea0003800200 */
.L_x_4:
[----:B------:R-:W-:Y:S04]  /*0350*/  BSSY.RECONVERGENT B0, `(.L_x_6) ;  /* 0x000000a000007945 */ /* 0x000fe80003800200 */
        /* <DEDUP_REMOVED lines=9> */
.L_x_7:
[----:B------:R-:W-:Y:S05]  /*03f0*/  BSYNC.RECONVERGENT B0 ;  /* 0x0000000000007941 */ /* 0x000fea0003800200 */
.L_x_6:
[----:B------:R-:W3:Y:S01]  /*0400*/  LDCU.64 UR6, c[0x0][0x888] ;  /* 0x00011100ff0677ac */ /* 0x000ee20008000a00 */
[----:B------:R-:W-:Y:S02]  /*0410*/  UISETP.EQ.U32.AND UP0, UPT, UR4, URZ, UPT ;  /* 0x000000ff0400728c */ /* 0x000fe4000bf02070 */
[----:B------:R-:W-:Y:S02]  /*0420*/  UPLOP3.LUT UP5, UPT, UPT, UPT, UPT, 0x80, 0x8 ;  /* 0x000000000008789c */ /* 0x000fe40003faf070 */
[----:B---3--:R-:W-:-:S04]  /*0430*/  UISETP.NE.U32.AND UP1, UPT, UR6, URZ, UPT ;  /* 0x000000ff0600728c */ /* 0x008fc8000bf25070 */
[----:B------:R-:W-:-:S04]  /*0440*/  UISETP.NE.AND.EX UP1, UPT, UR7, URZ, UPT, UP1 ;  /* 0x000000ff0700728c */ /* 0x000fc8000bf25310 */
[----:B------:R-:W-:-:S04]  /*0450*/  UISETP.EQ.OR.EX UP2, UPT, UR5, URZ, !UP1, UP0 ;  /* 0x000000ff0500728c */ /* 0x000fc8000cf42700 */
[----:B------:R-:W-:-:S05]  /*0460*/  UP2UR UR50, UPR, URZ, 0x4 ;  /* 0x00000004ff327883 */ /* 0x000fca0008000000 */
[----:B------:R-:W-:Y:S07]  /*0470*/  BRA.U !UP2, `(.L_x_8) ;  /* 0x000000010a207547 */ /* 0x000fee000b800000 */
[----:B------:R-:W-:Y:S01]  /*0480*/  UISETP.NE.U32.AND UP2, UPT, UR4, URZ, UPT ;  /* 0x000000ff0400728c */ /* 0x000fe2000bf45070 */
[----:B-----5:R-:W-:Y:S01]  /*0490*/  FSETP.NEU.AND P0, PT, R35, RZ, PT ;  /* 0x000000ff2300720b */ /* 0x020fe20003f0d000 */
[----:B------:R-:W-:Y:S02]  /*04a0*/  USEL UR4, URZ, 0xffffffff, UP1 ;  /* 0xffffffffff047887 */ /* 0x000fe40008800000 */
[----:B------:R-:W-:-:S10]  /*04b0*/  UISETP.NE.AND.EX UP2, UPT, UR5, URZ, UPT, UP2 ;  /* 0x000000ff0500728c */ /* 0x000fd4000bf45320 */
[----:B------:R-:W-:Y:S01]  /*04c0*/  VOTEU.ANY UP0, P0 ;  /* 0x0000000000ff7886 */ /* 0x000fe20000000100 */
[----:B------:R-:W-:-:S04]  /*04d0*/  @!UP2 USEL UR4, URZ, 0xffffffff, UP0 ;  /* 0xffffffffff04a887 */ /* 0x000fc80008000000 */
[----:B------:R-:W-:-:S04]  /*04e0*/  ULOP3.LUT UR4, UR4, 0x1, URZ, 0xc0, !UPT ;  /* 0x0000000104047892 */ /* 0x000fc8000f8ec0ff */
[----:B------:R-:W-:-:S11]  /*04f0*/  UISETP.NE.U32.AND UP5, UPT, UR4, 0x1, UPT ;  /* 0x000000010400788c */ /* 0x000fd6000bfa5070 */
.L_x_8:
[----:B------:R-:W3:Y:S01]  /*0500*/  SHFL.IDX PT, R0, R66, RZ, 0x1f ;  /* 0x00001fff42007589 */ /* 0x000ee200000e0000 */
[----:B------:R-:W-:-:S04]  /*0510*/  UISETP.NE.AND UP0, UPT, UR10, 0x2, UPT ;  /* 0x000000020a00788c */ /* 0x000fc8000bf05270 */
[----:B------:R-:W-:Y:S02]  /*0520*/  UISETP.EQ.AND UP2, UPT, UR9, URZ, !UP0 ;  /* 0x000000ff0900728c */ /* 0x000fe4000c742270 */
[----:B------:R-:W-:-:S04]  /*0530*/  USEL UR6, URZ, 0x1, UP0 ;  /* 0x00000001ff067887 */ /* 0x000fc80008000000 */
[----:B------:R-:W-:Y:S02]  /*0540*/  PLOP3.LUT P5, PT, P1, PT, UP2, 0x80, 0x8 ;  /* 0x000000000008781c */ /* 0x000fe40000faf028 */
[----:B---3--:R-:W-:-:S13]  /*0550*/  ISETP.NE.AND P0, PT, R0, RZ, PT ;  /* 0x000000ff0000720c */ /* 0x008fda0003f05270 */
[----:B------:R-:W-:Y:S05]  /*0560*/  @P0 BRA `(.L_x_9) ;  /* 0x0000000000540947 */ /* 0x000fea0003800000 */
[----:B------:R-:W-:Y:S01]  /*0570*/  UMOV UR7, 0x400 ;  /* 0x0000040000077882 */ /* 0x000fe20000000000 */
[----:B------:R-:W-:Y:S01]  /*0580*/  UMOV UR5, 0x1 ;  /* 0x0000000100057882 */ /* 0x000fe20000000000 */
[----:B------:R-:W-:Y:S01]  /*0590*/  UMOV UR4, 0x4 ;  /* 0x0000000400047882 */ /* 0x000fe20000000000 */
[----:B------:R-:W-:Y:S02]  /*05a0*/  ULEA UR7, UR37, UR7, 0x18 ;  /* 0x0000000725077291 */ /* 0x000fe4000f8ec0ff */
[----:B------:R-:W-:-:S04]  /*05b0*/  UIADD3 UR12, UPT, UPT, -UR5, 0x100000, URZ ;  /* 0x00100000050c7890 */ /* 0x000fc8000fffe1ff */
[----:B------:R-:W-:Y:S02]  /*05c0*/  USHF.L.U32 UR13, UR12, 0xb, URZ ;  /* 0x0000000b0c0d7899 */ /* 0x000fe400080006ff */
[----:B------:R-:W-:Y:S02]  /*05d0*/  USHF.L.U32 UR12, UR12, 0x1, URZ ;  /* 0x000000010c0c7899 */ /* 0x000fe400080006ff */
[----:B------:R-:W-:-:S04]  /*05e0*/  UIADD3 UR4, UPT, UPT, -UR4, 0x100000, URZ ;  /* 0x0010000004047890 */ /* 0x000fc8000fffe1ff */
[----:B------:R-:W-:Y:S02]  /*05f0*/  USHF.L.U32 UR5, UR4, 0xb, URZ ;  /* 0x0000000b04057899 */ /* 0x000fe400080006ff */
[----:B------:R-:W-:Y:S01]  /*0600*/  USHF.L.U32 UR4, UR4, 0x1, URZ ;  /* 0x0000000104047899 */ /* 0x000fe200080006ff */
[----:B------:R-:W-:Y:S01]  /*0610*/  ELECT P0, URZ, PT ;  /* 0x0000000000ff782f */ /* 0x000fe20003800000 */
[----:B------:R-:W3:Y:S02]  /*0620*/  FENCE.VIEW.ASYNC.S ;  /* 0x00000000000073c6 */ /* 0x000ee40000000000 */
[----:B---3--:R3:W4:Y:S08]  /*0630*/  SYNCS.EXCH.64 URZ, [UR7], UR12 ;  /* 0x0000000c07ff75b2 */ /* 0x0087300008000100 */
[----:B------:R3:W1:Y:S01]  /*0640*/  SYNCS.EXCH.64 URZ, [UR7+0x20], UR4 ;  /* 0x0000200407ff75b2 */ /* 0x0006620008000100 */
[----:B------:R3:W1:Y:S01]  /*0650*/  SYNCS.EXCH.64 URZ, [UR7+0x8], UR12 ;  /* 0x0000080c07ff75b2 */ /* 0x0006620008000100 */
[----:B------:R3:W1:Y:S01]  /*0660*/  SYNCS.EXCH.64 URZ, [UR7+0x28], UR4 ;  /* 0x0000280407ff75b2 */ /* 0x0006620008000100 */
[----:B------:R3:W1:Y:S01]  /*0670*/  SYNCS.EXCH.64 URZ, [UR7+0x10], UR12 ;  /* 0x0000100c07ff75b2 */ /* 0x0006620008000100 */
[----:B------:R3:W1:Y:S01]  /*0680*/  SYNCS.EXCH.64 URZ, [UR7+0x30], UR4 ;  /* 0x0000300407ff75b2 */ /* 0x0006620008000100 */
[----:B------:R3:W1:Y:S01]  /*0690*/  SYNCS.EXCH.64 URZ, [UR7+0x18], UR12 ;  /* 0x0000180c07ff75b2 */ /* 0x0006620008000100 */
[----:B------:R3:W1:Y:S01]  /*06a0*/  SYNCS.EXCH.64 URZ, [UR7+0x38], UR4 ;  /* 0x0000380407ff75b2 */ /* 0x0006620008000100 */
[----:B------:R-:W-:Y:S01]  /*06b0*/  NOP ;  /* 0x0000000000007918 */ /* 0x000fe20000000000 */
.L_x_9:
[----:B------:R-:W2:Y:S01]  /*06c0*/  SHFL.IDX PT, R0, R66, RZ, 0x1f ;  /* 0x00001fff42007589 */ /* 0x000ea200000e0000 */
[----:B------:R-:W-:Y:S01]  /*06d0*/  NOP ;  /* 0x0000000000007918 */ /* 0x000fe20000000000 */
[----:B--2---:R-:W-:-:S13]  /*06e0*/  ISETP.NE.AND P0, PT, R0, 0x1, PT ;  /* 0x000000010000780c */ /* 0x004fda0003f05270 */
[----:B------:R-:W-:Y:S05]  /*06f0*/  @P0 BRA `(.L_x_10) ;  /* 0x0000000000540947 */ /* 0x000fea0003800000 */
[----:B---3--:R-:W-:Y:S01]  /*0700*/  UMOV UR7, 0x400 ;  /* 0x0000040000077882 */ /* 0x008fe20000000000 */
        /* <DEDUP_REMOVED lines=10> */
[----:B------:R-:W2:Y:S02]  /*07b0*/  FENCE.VIEW.ASYNC.S ;  /* 0x00000000000073c6 */ /* 0x000ea40000000000 */
[----:B--2---:R2:W3:Y:S08]  /*07c0*/  SYNCS.EXCH.64 URZ, [UR7+0x40], UR12 ;  /* 0x0000400c07ff75b2 */ /* 0x0044f00008000100 */
        /* <DEDUP_REMOVED lines=8> */
.L_x_10:
[----:B------:R-:W4:Y:S01]  /*0850*/  SHFL.IDX PT, R0, R66, RZ, 0x1f ;  /* 0x00001fff42007589 */ /* 0x000f2200000e0000 */
[----:B------:R-:W-:Y:S01]  /*0860*/  NOP ;  /* 0x0000000000007918 */ /* 0x000fe20000000000 */
[----:B----4-:R-:W-:-:S13]  /*0870*/  ISETP.NE.AND P0, PT, R0, 0x3, PT ;  /* 0x000000030000780c */ /* 0x010fda0003f05270 */
[----:B------:R-:W-:Y:S05]  /*0880*/  @P0 BRA `(.L_x_11) ;  /* 0x00000000002c0947 */ /* 0x000fea0003800000 */
[----:B--23--:R-:W-:Y:S01]  /*0890*/  UMOV UR5, 0x400 ;  /* 0x0000040000057882 */ /* 0x00cfe20000000000 */
[----:B------:R-:W-:Y:S01]  /*08a0*/  UMOV UR4, 0x20 ;  /* 0x0000002000047882 */ /* 0x000fe20000000000 */
[----:B------:R-:W-:Y:S02]  /*08b0*/  ULEA UR5, UR37, UR5, 0x18 ;  /* 0x0000000525057291 */ /* 0x000fe4000f8ec0ff */
[----:B------:R-:W-:-:S04]  /*08c0*/  UIADD3 UR12, UPT, UPT, -UR4, 0x100000, URZ ;  /* 0x00100000040c7890 */ /* 0x000fc8000fffe1ff */
[----:B------:R-:W-:Y:S02]  /*08d0*/  USHF.L.U32 UR13, UR12, 0xb, URZ ;  /* 0x0000000b0c0d7899 */ /* 0x000fe400080006ff */
[----:B------:R-:W-:Y:S01]  /*08e0*/  USHF.L.U32 UR12, UR12, 0x1, URZ ;  /* 0x000000010c0c7899 */ /* 0x000fe200080006ff */
[----:B------:R-:W-:Y:S01]  /*08f0*/  ELECT P0, URZ, PT ;  /* 0x0000000000ff782f */ /* 0x000fe20003800000 */
[----:B------:R-:W2:Y:S10]  /*0900*/  FENCE.VIEW.ASYNC.S ;  /* 0x00000000000073c6 */ /* 0x000eb40000000000 */
[----:B--2---:R4:W2:Y:S01]  /*0910*/  SYNCS.EXCH.64 URZ, [UR5+0x80], UR12 ;  /* 0x0000800c05ff75b2 */ /* 0x0048a20008000100 */
[----:B------:R4:W3:Y:S02]  /*0920*/  SYNCS.EXCH.64 URZ, [UR5+0x88], UR12 ;  /* 0x0000880c05ff75b2 */ /* 0x0008e40008000100 */
[----:B----4-:R-:W-:Y:S01]  /*0930*/  NOP ;  /* 0x0000000000007918 */ /* 0x010fe20000000000 */
.L_x_11:
[----:B------:R-:W4:Y:S01]  /*0940*/  SHFL.IDX PT, R0, R66, RZ, 0x1f ;  /* 0x00001fff42007589 */ /* 0x000f2200000e0000 */
[----:B------:R-:W-:Y:S01]  /*0950*/  NOP ;  /* 0x0000000000007918 */ /* 0x000fe20000000000 */
[----:B----4-:R-:W-:-:S13]  /*0960*/  ISETP.NE.AND P0, PT, R0, 0x4, PT ;  /* 0x000000040000780c */ /* 0x010fda0003f05270 */
[----:B------:R-:W-:Y:S05]  /*0970*/  @P0 BRA `(.L_x_12) ;  /* 0x0000000000480947 */ /* 0x000fea0003800000 */
[----:B--23--:R-:W-:Y:S01]  /*0980*/  UMOV UR7, 0x720 ;  /* 0x0000072000077882 */ /* 0x00cfe20000000000 */
[----:B------:R-:W-:Y:S01]  /*0990*/  UMOV UR5, 0x400 ;  /* 0x0000040000057882 */ /* 0x000fe20000000000 */
[----:B------:R-:W-:Y:S01]  /*09a0*/  USEL UR7, UR7, 0x620, UP5 ;  /* 0x0000062007077887 */ /* 0x000fe2000a800000 */
        /* <DEDUP_REMOVED lines=10> */
[----:B--2---:R4:W2:Y:S08]  /*0a50*/  SYNCS.EXCH.64 URZ, [UR5+0x90], UR12 ;  /* 0x0000900c05ff75b2 */ /* 0x0048b00008000100 */
[----:B------:R4:W3:Y:S01]  /*0a60*/  SYNCS.EXCH.64 URZ, [UR5+0xa0], UR14 ;  /* 0x0000a00e05ff75b2 */ /* 0x0008e20008000100 */
[----:B------:R4:W1:Y:S01]  /*0a70*/  SYNCS.EXCH.64 URZ, [UR5+0x98], UR12 ;  /* 0x0000980c05ff75b2 */ /* 0x0008620008000100 */
[----:B------:R4:W1:Y:S02]  /*0a80*/  SYNCS.EXCH.64 URZ, [UR5+0xa8], UR14 ;  /* 0x0000a80e05ff75b2 */ /* 0x0008640008000100 */
[----:B----4-:R-:W-:Y:S01]  /*0a90*/  NOP ;  /* 0x0000000000007918 */ /* 0x010fe20000000000 */
.L_x_12:
[----:B------:R-:W4:Y:S01]  /*0aa0*/  SHFL.IDX PT, R0, R66, RZ, 0x1f ;  /* 0x00001fff42007589 */ /* 0x000f2200000e0000 */
[----:B------:R-:W-:Y:S01]  /*0ab0*/  NOP ;  /* 0x0000000000007918 */ /* 0x000fe20000000000 */
[----:B----4-:R-:W-:-:S13]  /*0ac0*/  ISETP.NE.AND P0, PT, R0, 0x5, PT ;  /* 0x000000050000780c */ /* 0x010fda0003f05270 */
[----:B------:R-:W-:Y:S05]  /*0ad0*/  @P0 BRA `(.L_x_13) ;  /* 0x0000000000540947 */ /* 0x000fea0003800000 */
[----:B--23--:R-:W-:Y:S01]  /*0ae0*/  UMOV UR7, 0x400 ;  /* 0x0000040000077882 */ /* 0x00cfe20000000000 */
        /* <DEDUP_REMOVED lines=14> */
[----:B------:R4:W1:Y:S01]  /*0bd0*/  SYNCS.EXCH.64 URZ, [UR7+0xd8], UR4 ;  /* 0x0000d80407ff75b2 */ /* 0x0008620008000100 */
[----:B------:R4:W1:Y:S01]  /*0be0*/  SYNCS.EXCH.64 URZ, [UR7+0xc0], UR12 ;  /* 0x0000c00c07ff75b2 */ /* 0x0008620008000100 */
[----:B------:R4:W1:Y:S01]  /*0bf0*/  SYNCS.EXCH.64 URZ, [UR7+0xe0], UR4 ;  /* 0x0000e00407ff75b2 */ /* 0x0008620008000100 */
[----:B------:R4:W1:Y:S01]  /*0c00*/  SYNCS.EXCH.64 URZ, [UR7+0xc8], UR12 ;  /* 0x0000c80c07ff75b2 */ /* 0x0008620008000100 */
[----:B------:R4:W1:Y:S02]  /*0c10*/  SYNCS.EXCH.64 URZ, [UR7+0xe8], UR4 ;  /* 0x0000e80407ff75b2 */ /* 0x0008640008000100 */
[----:B----4-:R-:W-:Y:S01]  /*0c20*/  NOP ;  /* 0x0000000000007918 */ /* 0x010fe20000000000 */
.L_x_13:
[----:B------:R-:W4:Y:S01]  /*0c30*/  SHFL.IDX PT, R0, R66, RZ, 0x1f ;  /* 0x00001fff42007589 */ /* 0x000f2200000e0000 */
[----:B------:R-:W-:Y:S01]  /*0c40*/  ISETP.NE.OR P1, PT, RZ, UR10, !P1 ;  /* 0x0000000aff007c0c */ /* 0x000fe2000cf25670 */
        /* <DEDUP_REMOVED lines=12> */
[----:B------:R4:W3:Y:S01]  /*0d10*/  SYNCS.EXCH.64 URZ, [UR5+0x100], UR12 ;  /* 0x0001000c05ff75b2 */ /* 0x0008e20008000100 */
[----:B------:R4:W1:Y:S01]  /*0d20*/  SYNCS.EXCH.64 URZ, [UR5+0xf8], UR12 ;  /* 0x0000f80c05ff75b2 */ /* 0x0008620008000100 */
[----:B------:R4:W1:Y:S02]  /*0d30*/  SYNCS.EXCH.64 URZ, [UR5+0x108], UR12 ;  /* 0x0001080c05ff75b2 */ /* 0x0008640008000100 */
[----:B----4-:R-:W-:Y:S01]  /*0d40*/  NOP ;  /* 0x0000000000007918 */ /* 0x010fe20000000000 */
.L_x_14:
[----:B------:R-:W-:Y:S01]  /*0d50*/  VOTEU.ALL UP0, P1 ;  /* 0x0000000000ff7886 */ /* 0x000fe20000800000 */
[----:B--23--:R-:W-:Y:S01]  /*0d60*/  UMOV UR12, 0x20 ;  /* 0x00000020000c7882 */ /* 0x00cfe20000000000 */
[----:B------:R-:W2:Y:S01]  /*0d70*/  LDCU UR5, c[0x0][0x36c] ;  /* 0x00006d80ff0577ac */ /* 0x000ea20008000800 */
[----:B------:R-:W-:Y:S01]  /*0d80*/  NOP ;  /* 0x0000000000007918 */ /* 0x000fe20000000000 */
[----:B------:R-:W-:Y:S01]  /*0d90*/  LOP3.LUT R10, R72, 0x1f, RZ, 0xc0, !PT ;  /* 0x0000001f480a7812 */ /* 0x000fe200078ec0ff */
[----:B------:R-:W-:Y:S01]  /*0da0*/  @!UP0 UMOV UR4, 0x400 ;  /* 0x0000040000048882 */ /* 0x000fe20000000000 */
[----:B------:R-:W-:-:S04]  /*0db0*/  @!UP0 UIADD3 UR12, UPT, UPT, -UR12, 0x100000, URZ ;  /* 0x001000000c0c8890 */ /* 0x000fc8000fffe1ff */
[----:B------:R-:W-:Y:S02]  /*0dc0*/  @!UP0 USHF.L.U32 UR13, UR12, 0xb, URZ ;  /* 0x0000000b0c0d8899 */ /* 0x000fe400080006ff */
[----:B------:R-:W-:Y:S02]  /*0dd0*/  @!UP0 USHF.L.U32 UR12, UR12, 0x1, URZ ;  /* 0x000000010c0c8899 */ /* 0x000fe400080006ff */
[----:B------:R-:W-:Y:S01]  /*0de0*/  @!UP0 ULEA UR4, UR37, UR4, 0x18 ;  /* 0x0000000425048291 */ /* 0x000fe2000f8ec0ff */
[----:B------:R-:W-:Y:S01]  /*0df0*/  VOTEU.ALL UP0, P1 ;  /* 0x0000000000ff7886 */ /* 0x000fe20000800000 */
[----:B------:R-:W-:Y:S02]  /*0e00*/  UISETP.NE.AND UP4, UPT, UR10, URZ, UPT ;  /* 0x000000ff0a00728c */ /* 0x000fe4000bf85270 */
[----:B--2---:R-:W-:Y:S01]  /*0e10*/  UISETP.EQ.U32.AND UP2, UPT, UR5, 0x1, UPT ;  /* 0x000000010500788c */ /* 0x004fe2000bf42070 */
[----:B------:R-:W2:Y:S07]  /*0e20*/  FENCE.VIEW.ASYNC.S ;  /* 0x00000000000073c6 */ /* 0x000eae0000000000 */
[----:B--2---:R2:W3:Y:S01]  /*0e30*/  @!UP0 SYNCS.EXCH.64 URZ, [UR4+0x110], UR12 ;  /* 0x0001100c04ff85b2 */ /* 0x0044e20008000100 */
[----:B------:R-:W-:Y:S05]  /*0e40*/  BRA.U !UP2, `(.L_x_15) ;  /* 0x000000010a087547 */ /* 0x000fea000b800000 */
[----:B-1-3--:R-:W-:Y:S01]  /*0e50*/  UCGABAR_ARV ;  /* 0x00000000000079c7 */ /* 0x00afe20008000000 */
[----:B------:R-:W-:Y:S05]  /*0e60*/  BRA `(.L_x_16) ;  /* 0x0000000000047947 */ /* 0x000fea0003800000 */
.L_x_15:
[----:B-1-3--:R-:W-:Y:S01]  /*0e70*/  NOP ;  /* 0x0000000000007918 */ /* 0x00afe20000000000 */
.L_x_16:
[----:B------:R-:W1:Y:S01]  /*0e80*/  S2R R11, SR_CTAID.X ;  /* 0x00000000000b7919 */ /* 0x000e620000002500 */
[----:B------:R-:W-:-:S05]  /*0e90*/  CS2R.32 R60, SR_CgaSize ;  /* 0x00000000003c7805 */ /* 0x000fca0000008a00 */
[----:B------:R-:W-:-:S05]  /*0ea0*/  IMAD R60, R60, -0xa0, RZ ;  /* 0xffffff603c3c7824 */ /* 0x000fca00078e02ff */
[----:B------:R-:W-:-:S14]  /*0eb0*/  R2UR UR5, R60 ;  /* 0x000000003c0572ca */ /* 0x000fdc00000e0000 */
[----:B------:R-:W3:Y:S01]  /*0ec0*/  LDCU UR5, c[0x0][UR5+0x2b0] ;  /* 0x00005600050577ac */ /* 0x000ee20008000800 */
[----:B------:R-:W-:-:S05]  /*0ed0*/  CS2R.32 R0, SR_CgaSize ;  /* 0x0000000000007805 */ /* 0x000fca0000008a00 */
[----:B------:R-:W-:-:S06]  /*0ee0*/  IMAD R0, R0, -0xa0, RZ ;  /* 0xffffff6000007824 */ /* 0x000fcc00078e02ff */
[----:B------:R-:W4:Y:S01]  /*0ef0*/  LDC R0, c[0x0][R0+0x2a0] ;  /* 0x0000a80000007b82 */ /* 0x000f220000000800 */
[----:B------:R-:W-:Y:S01]  /*0f00*/  PRMT R8, RZ, 0x7610, R8 ;  /* 0x00007610ff087816 */ /* 0x000fe20000000008 */
[----:B------:R-:W3:Y:S01]  /*0f10*/  S2R R20, SR_CTAID.Y ;  /* 0x0000000000147919 */ /* 0x000ee20000002600 */
[----:B------:R-:W-:-:S05]  /*0f20*/  CS2R.32 R60, SR_CgaSize ;  /* 0x00000000003c7805 */ /* 0x000fca0000008a00 */
[----:B------:R-:W-:-:S05]  /*0f30*/  IMAD R60, R60, -0xa0, RZ ;  /* 0xffffff603c3c7824 */ /* 0x000fca00078e02ff */
[----:B--2---:R-:W-:-:S14]  /*0f40*/  R2UR UR4, R60 ;  /* 0x000000003c0472ca */ /* 0x004fdc00000e0000 */
[----:B------:R-:W2:Y:S01]  /*0f50*/  LDCU UR4, c[0x0][UR4+0x2b4] ;  /* 0x00005680040477ac */ /* 0x000ea20008000800 */
[----:B------:R-:W1:Y:S01]  /*0f60*/  LDCU UR11, c[0x0][0xb30] ;  /* 0x00016600ff0b77ac */ /* 0x000e620008000800 */
[----:B------:R-:W3:Y:S01]  /*0f70*/  LDC R9, c[0x0][0xb24] ;  /* 0x0002c900ff097b82 */ /* 0x000ee20000000800 */
[----:B------:R-:W-:Y:S02]  /*0f80*/  UISETP.GT.U32.AND UP0, UPT, UR9, 0xffff, UPT ;  /* 0x0000ffff0900788c */ /* 0x000fe4000bf04070 */
[----:B------:R-:W-:Y:S02]  /*0f90*/  USHF.L.U32 UR7, UR37, 0x9, URZ ;  /* 0x0000000925077899 */ /* 0x000fe400080006ff */
[----:B------:R-:W-:Y:S01]  /*0fa0*/  USEL UR12, UR9, 0xffff, !UP0 ;  /* 0x0000ffff090c7887 */ /* 0x000fe2000c000000 */
[----:B------:R-:W-:-:S05]  /*0fb0*/  CS2R.32 R58, SR_CgaSize ;  /* 0x00000000003a7805 */ /* 0x000fca0000008a00 */
[----:B------:R-:W-:-:S06]  /*0fc0*/  IMAD R58, R58, -0xa0, RZ ;  /* 0xffffff603a3a7824 */ /* 0x000fcc00078e02ff */
[----:B------:R-:W4:Y:S01]  /*0fd0*/  LDC R58, c[0x0][R58+0x2a4] ;  /* 0x0000a9003a3a7b82 */ /* 0x000f220000000800 */
[----:B------:R-:W-:Y:S02]  /*0fe0*/  ULOP3.LUT UR7, UR7, 0xc00, URZ, 0xc0, !UPT ;  /* 0x00000c0007077892 */ /* 0x000fe4000f8ec0ff */
[----:B------:R-:W-:Y:S02]  /*0ff0*/  ULOP3.LUT UR12, UR12, 0xffff, URZ, 0xc0, !UPT ;  /* 0x0000ffff0c0c7892 */ /* 0x000fe4000f8ec0ff */
[----:B------:R-:W-:-:S03]  /*1000*/  UISETP.NE.AND UP3, UPT, UR10, 0x2, UPT ;  /* 0x000000020a00788c */ /* 0x000fc6000bf65270 */
[----:B------:R-:W4:Y:S01]  /*1010*/  LDC R26, c[0x0][0xb24] ;  /* 0x0002c900ff1a7b82 */ /* 0x000f220000000800 */
[----:B-1----:R-:W-:Y:S01]  /*1020*/  UISETP.NE.AND UP0, UPT, UR11, 0x1, UPT ;  /* 0x000000010b00788c */ /* 0x002fe2000bf05270 */
[----:B------:R-:W-:Y:S01]  /*1030*/  I2FP.F32.U32 R60, R11 ;  /* 0x0000000b003c7245 */ /* 0x000fe20000201000 */
[----:B------:R-:W-:-:S05]  /*1040*/  IMAD.MOV.U32 R21, RZ, RZ, R11 ;  /* 0x000000ffff157224 */ /* 0x000fca00078e000b */
[----:B------:R-:W1:Y:S01]  /*1050*/  S2UR UR36, SR_CTAID.Z ;  /* 0x00000000002479c3 */ /* 0x000e620000002700 */
[----:B---3--:R-:W-:Y:S02]  /*1060*/  ISETP.GE.AND P0, PT, R9, 0x1, PT ;  /* 0x000000010900780c */ /* 0x008fe40003f06270 */
[----:B------:R-:W-:Y:S01]  /*1070*/  I2FP.F32.U32 R3, R20 ;  /* 0x0000001400037245 */ /* 0x000fe20000201000 */
[----:B------:R-:W-:Y:S01]  /*1080*/  FMUL R60, R60, UR5 ;  /* 0x000000053c3c7c20 */ /* 0x000fe20008400000 */
[----:B------:R-:W-:-:S03]  /*1090*/  USHF.R.U32.HI UR5, URZ, 0x6, UR7 ;  /* 0x00000006ff057899 */ /* 0x000fc60008011607 */
[----:B--2---:R-:W-:Y:S01]  /*10a0*/  FMUL R3, R3, UR4 ;  /* 0x0000000403037c20 */ /* 0x004fe20008400000 */
[----:B------:R-:W-:Y:S01]  /*10b0*/  UMOV UR4, 0x55 ;  /* 0x0000005500047882 */ /* 0x000fe20000000000 */
[----:B------:R-:W2:Y:S01]  /*10c0*/  F2I.U32.TRUNC.NTZ R60, R60 ;  /* 0x0000003c003c7305 */ /* 0x000ea2000020f000 */
[----:B------:R-:W-:-:S07]  /*10d0*/  USHF.L.U32 UR4, UR4, UR12, URZ ;  /* 0x0000000c04047299 */ /* 0x000fce00080006ff */
[----:B------:R-:W3:Y:S01]  /*10e0*/  F2I.U32.TRUNC.NTZ R3, R3 ;  /* 0x0000000300037305 */ /* 0x000ee2000020f000 */
[----:B--2---:R-:W-:-:S04]  /*10f0*/  IMAD.MOV R60, RZ, RZ, -R60 ;  /* 0x000000ffff3c7224 */ /* 0x004fc800078e0a3c */
[----:B----4-:R-:W-:Y:S01]  /*1100*/  IMAD R60, R0, R60, R11 ;  /* 0x0000003c003c7224 */ /* 0x010fe200078e020b */
[----:B------:R-:W-:Y:S02]  /*1110*/  PRMT R0, RZ, 0x7610, R0 ;  /* 0x00007610ff007816 */ /* 0x000fe40000000000 */
[----:B---3--:R-:W-:-:S05]  /*1120*/  IADD3 R3, PT, PT, -R3, RZ, RZ ;  /* 0x000000ff03037210 */ /* 0x008fca0007ffe1ff */
[----:B------:R-:W-:Y:S01]  /*1130*/  IMAD R58, R58, R3, R20 ;  /* 0x000000033a3a7224 */ /* 0x000fe200078e0214 */
[----:B-1----:R-:W-:Y:S06]  /*1140*/  BRA.U UP4, `(.L_x_17) ;  /* 0x0000000104607547 */ /* 0x002fec000b800000 */
[----:B------:R-:W-:Y:S02]  /*1150*/  ISETP.NE.AND P4, PT, R58, RZ, PT ;  /* 0x000000ff3a00720c */ /* 0x000fe40003f85270 */
[C---:B------:R-:W-:Y:S02]  /*1160*/  LOP3.LUT R2, R60.reuse, 0x2, RZ, 0x3c, !PT ;  /* 0x000000023c027812 */ /* 0x040fe400078e3cff */
[C---:B------:R-:W-:Y:S02]  /*1170*/  LOP3.LUT R0, R60.reuse, 0x4, RZ, 0x3c, !PT ;  /* 0x000000043c007812 */ /* 0x040fe400078e3cff */
[----:B------:R-:W-:Y:S02]  /*1180*/  ISETP.GT.U32.AND P3, PT, R60, 0x1, P4 ;  /* 0x000000013c00780c */ /* 0x000fe40002764070 */
[----:B------:R-:W-:Y:S02]  /*1190*/  ISETP.GT.U32.AND P2, PT, R2, 0x1, P4 ;  /* 0x000000010200780c */ /* 0x000fe40002744070 */
[----:B------:R-:W-:-:S02]  /*11a0*/  ISETP.GT.U32.AND P1, PT, R0, 0x1, P4 ;  /* 0x000000010000780c */ /* 0x000fc40002724070 */
[----:B------:R-:W-:Y:S02]  /*11b0*/  LOP3.LUT R4, R60, 0x6, RZ, 0x3c, !PT ;  /* 0x000000063c047812 */ /* 0x000fe400078e3cff */
[----:B------:R-:W-:Y:S02]  /*11c0*/  SEL R2, RZ, 0x1, P3 ;  /* 0x00000001ff027807 */ /* 0x000fe40001800000 */
[----:B------:R-:W-:Y:S02]  /*11d0*/  SEL R3, RZ, 0x2, P3 ;  /* 0x00000002ff037807 */ /* 0x000fe40001800000 */
[----:B------:R-:W-:Y:S02]  /*11e0*/  SEL R0, RZ, 0x4, P2 ;  /* 0x00000004ff007807 */ /* 0x000fe40001000000 */
[----:B------:R-:W-:Y:S02]  /*11f0*/  ISETP.GT.U32.AND P4, PT, R4, 0x1, P4 ;  /* 0x000000010400780c */ /* 0x000fe40002784070 */
[----:B------:R-:W-:-:S02]  /*1200*/  IADD3 R0, PT, PT, R0, R3, R2 ;  /* 0x0000000300007210 */ /* 0x000fc40007ffe002 */
[----:B------:R-:W-:Y:S02]  /*1210*/  SEL R4, RZ, 0x10, P1 ;  /* 0x00000010ff047807 */ /* 0x000fe40000800000 */
[----:B------:R-:W-:Y:S02]  /*1220*/  SEL R3, RZ, 0x8, P2 ;  /* 0x00000008ff037807 */ /* 0x000fe40001000000 */
[----:B------:R-:W-:Y:S02]  /*1230*/  SEL R2, RZ, 0x40, P4 ;  /* 0x00000040ff027807 */ /* 0x000fe40002000000 */
[----:B------:R-:W-:Y:S02]  /*1240*/  SEL R5, RZ, 0x20, P1 ;  /* 0x00000020ff057807 */ /* 0x000fe40000800000 */
[----:B------:R-:W-:Y:S01]  /*1250*/  IADD3 R4, PT, PT, R4, R0, R3 ;  /* 0x0000000004047210 */ /* 0x000fe20007ffe003 */
[----:B------:R-:W-:Y:S01]  /*1260*/  IMAD.MOV.U32 R0, RZ, RZ, 0x3 ;  /* 0x00000003ff007424 */ /* 0x000fe200078e00ff */
[----:B------:R-:W-:-:S02]  /*1270*/  LOP3.LUT R3, R60, 0xfffffffe, RZ, 0xc0, !PT ;  /* 0xfffffffe3c037812 */ /* 0x000fc400078ec0ff */
[----:B------:R-:W-:Y:S02]  /*1280*/  IADD3 R5, PT, PT, R2, R4, R5 ;  /* 0x0000000402057210 */ /* 0x000fe40007ffe005 */
[----:B------:R-:W-:Y:S02]  /*1290*/  SEL R2, RZ, 0x80, P4 ;  /* 0x00000080ff027807 */ /* 0x000fe40002000000 */
[----:B------:R-:W-:-:S03]  /*12a0*/  SHF.L.U32 R0, R0, R3, RZ ;  /* 0x0000000300007219 */ /* 0x000fc600000006ff */
[----:B------:R-:W-:-:S05]  /*12b0*/  IMAD.IADD R2, R5, 0x1, R2 ;  /* 0x0000000105027824 */ /* 0x000fca00078e0202 */
[----:B------:R-:W-:Y:S02]  /*12c0*/  PRMT R8, R2, 0x7610, R8 ;  /* 0x0000761002087816 */ /* 0x000fe40000000008 */
.L_x_17:
[----:B------:R-:W-:Y:S05]  /*12d0*/  @!P0 BRA `(.L_x_18) ;  /* 0x0000000000b88947 */ /* 0x000fea0003800000 */
[----:B------:R-:W1:Y:S01]  /*12e0*/  LDC.64 R4, c[0x0][0xb18] ;  /* 0x0002c600ff047b82 */ /* 0x000e620000000a00 */
[----:B------:R-:W-:-:S07]  /*12f0*/  ISETP.NE.AND P0, PT, R9, 0x1, PT ;  /* 0x000000010900780c */ /* 0x000fce0003f05270 */
[----:B------:R-:W2:Y:S08]  /*1300*/  LDC R14, c[0x0][0xb0c] ;  /* 0x0002c300ff0e7b82 */ /* 0x000eb00000000800 */
[----:B------:R-:W3:Y:S08]  /*1310*/  LDC R13, c[0x0][0x370] ;  /* 0x0000dc00ff0d7b82 */ /* 0x000ef00000000800 */
[----:B------:R-:W4:Y:S01]  /*1320*/  LDC R16, c[0x0][0x374] ;  /* 0x0000dd00ff107b82 */ /* 0x000f220000000800 */
[----:B-1----:R-:W-:-:S07]  /*1330*/  ISETP.NE.AND P1, PT, R4, 0x1, PT ;  /* 0x000000010400780c */ /* 0x002fce0003f25270 */
[----:B------:R-:W3:Y:S01]  /*1340*/  LDC.64 R6, c[0x0][0xb10] ;  /* 0x0002c400ff067b82 */ /* 0x000ee20000000a00 */
[----:B--2---:R-:W-:-:S07]  /*1350*/  ISETP.NE.AND P2, PT, R14, 0x1, PT ;  /* 0x000000010e00780c */ /* 0x004fce0003f45270 */
[----:B------:R-:W1:Y:S08]  /*1360*/  LDC R12, c[0x0][0xb20] ;  /* 0x0002c800ff0c7b82 */ /* 0x000e700000000800 */
[----:B------:R-:W2:Y:S01]  /*1370*/  LDC.64 R2, c[0x0][0xb28] ;  /* 0x0002ca00ff027b82 */ /* 0x000ea20000000a00 */
[----:B----4-:R-:W-:-:S04]  /*1380*/  IMAD.HI.U32 R15, R16, R5, RZ ;  /* 0x00000005100f7227 */ /* 0x010fc800078e00ff */
[----:B------:R-:W-:-:S04]  /*1390*/  IMAD.HI.U32 R5, R20, R5, RZ ;  /* 0x0000000514057227 */ /* 0x000fc800078e00ff */
[----:B---3--:R-:W-:-:S04]  /*13a0*/  IMAD.HI.U32 R18, R13, R6, RZ ;  /* 0x000000060d127227 */ /* 0x008fc800078e00ff */
[C---:B------:R-:W-:Y:S01]  /*13b0*/  IMAD.HI.U32 R22, R11.reuse, R6, RZ ;  /* 0x000000060b167227 */ /* 0x040fe200078e00ff */
[-C--:B------:R-:W-:Y:S02]  /*13c0*/  @P2 SHF.R.U32.HI R13, RZ, R7.reuse, R18 ;  /* 0x00000007ff0d2219 */ /* 0x080fe40000011612 */
[-C--:B-1----:R-:W-:Y:S02]  /*13d0*/  @P1 SHF.R.U32.HI R16, RZ, R12.reuse, R15 ;  /* 0x0000000cff101219 */ /* 0x082fe4000001160f */
[----:B------:R-:W-:Y:S02]  /*13e0*/  SHF.R.U32.HI R5, RZ, R12, R5 ;  /* 0x0000000cff057219 */ /* 0x000fe40000011605 */
[----:B------:R-:W-:Y:S02]  /*13f0*/  SHF.R.U32.HI R22, RZ, R7, R22 ;  /* 0x00000007ff167219 */ /* 0x000fe40000011616 */
[----:B------:R-:W-:Y:S01]  /*1400*/  SEL R5, R20, R5, !P1 ;  /* 0x0000000514057207 */ /* 0x000fe20004800000 */
[----:B--2---:R-:W-:Y:S01]  /*1410*/  IMAD.HI.U32 R18, R16, R2, RZ ;  /* 0x0000000210127227 */ /* 0x004fe200078e00ff */
[----:B------:R-:W-:-:S02]  /*1420*/  SEL R21, R11, R22, !P2 ;  /* 0x000000160b157207 */ /* 0x000fc40005000000 */
[----:B------:R-:W-:Y:S01]  /*1430*/  IADD3 R7, PT, PT, -R5, RZ, RZ ;  /* 0x000000ff05077210 */ /* 0x000fe20007ffe1ff */
[----:B------:R-:W-:Y:S01]  /*1440*/  IMAD.HI.U32 R6, R13, R2, RZ ;  /* 0x000000020d067227 */ /* 0x000fe200078e00ff */
[----:B------:R-:W-:-:S03]  /*1450*/  @P0 SHF.R.U32.HI R16, RZ, R3, R18 ;  /* 0x00000003ff100219 */ /* 0x000fc60000011612 */
[----:B------:R-:W-:Y:S01]  /*1460*/  IMAD R7, R4, R7, R20 ;  /* 0x0000000704077224 */ /* 0x000fe200078e0214 */
[----:B------:R-:W-:Y:S01]  /*1470*/  @P0 SHF.R.U32.HI R13, RZ, R3, R6 ;  /* 0x00000003ff0d0219 */ /* 0x000fe20000011606 */
[----:B------:R-:W-:-:S04]  /*1480*/  IMAD R16, R16, R9, RZ ;  /* 0x0000000910107224 */ /* 0x000fc800078e02ff */
[----:B------:R-:W-:Y:S01]  /*1490*/  IMAD R6, R13, R9, RZ ;  /* 0x000000090d067224 */ /* 0x000fe200078e02ff */
[----:B------:R-:W-:-:S04]  /*14a0*/  ISETP.GE.AND P1, PT, R5, R16, PT ;  /* 0x000000100500720c */ /* 0x000fc80003f26270 */
[----:B------:R-:W-:Y:S01]  /*14b0*/  ISETP.GE.OR P1, PT, R21, R6, P1 ;  /* 0x000000061500720c */ /* 0x000fe20000f26670 */
[----:B------:R-:W-:-:S05]  /*14c0*/  IMAD.HI.U32 R6, R5, R2, RZ ;  /* 0x0000000205067227 */ /* 0x000fca00078e00ff */
[----:B------:R-:W-:-:S04]  /*14d0*/  SHF.R.U32.HI R6, RZ, R3, R6 ;  /* 0x00000003ff067219 */ /* 0x000fc80000011606 */
[----:B------:R-:W-:-:S03]  /*14e0*/  SEL R6, R5, R6, !P0 ;  /* 0x0000000605067207 */ /* 0x000fc60004000000 */
[----:B------:R-:W-:Y:S01]  /*14f0*/  @!P1 IMAD.HI.U32 R12, R21, R2, RZ ;  /* 0x00000002150c9227 */ /* 0x000fe200078e00ff */
[----:B------:R-:W-:-:S04]  /*1500*/  IADD3 R2, PT, PT, -R6, RZ, RZ ;  /* 0x000000ff06027210 */ /* 0x000fc80007ffe1ff */
[----:B------:R-:W-:Y:S01]  /*1510*/  @!P1 SHF.R.U32.HI R12, RZ, R3, R12 ;  /* 0x00000003ff0c9219 */ /* 0x000fe2000001160c */
[----:B------:R-:W-:-:S03]  /*1520*/  IMAD R2, R9, R2, R5 ;  /* 0x0000000209027224 */ /* 0x000fc600078e0205 */
[----:B------:R-:W-:-:S05]  /*1530*/  @!P1 SEL R3, R21, R12, !P0 ;  /* 0x0000000c15039207 */ /* 0x000fca0004000000 */
[--C-:B------:R-:W-:Y:S02]  /*1540*/  @!P1 IMAD.IADD R6, R6, 0x1, -R3.reuse ;  /* 0x0000000106069824 */ /* 0x100fe400078e0a03 */
[----:B------:R-:W-:Y:S01]  /*1550*/  @!P1 IMAD R3, R2, R13, R3 ;  /* 0x0000000d02039224 */ /* 0x000fe200078e0203 */
[----:B------:R-:W-:Y:S01]  /*1560*/  IADD3 R2, PT, PT, -R21, RZ, RZ ;  /* 0x000000ff15027210 */ /* 0x000fe20007ffe1ff */
[----:B------:R-:W-:Y:S02]  /*1570*/  @!P1 IMAD R5, R6, R9, R21 ;  /* 0x0000000906059224 */ /* 0x000fe400078e0215 */
[----:B------:R-:W-:Y:S02]  /*1580*/  @!P1 IMAD.MOV.U32 R21, RZ, RZ, R3 ;  /* 0x000000ffff159224 */ /* 0x000fe400078e0003 */
[----:B------:R-:W-:Y:S02]  /*1590*/  IMAD R2, R14, R2, R11 ;  /* 0x000000020e027224 */ /* 0x000fe400078e020b */
[----:B------:R-:W-:-:S02]  /*15a0*/  IMAD R20, R5, R4, R7 ;  /* 0x0000000405147224 */ /* 0x000fc400078e0207 */
[----:B------:R-:W-:Y:S02]  /*15b0*/  IMAD R21, R21, R14, R2 ;  /* 0x0000000e15157224 */ /* 0x000fe400078e0202 */
.L_x_18:
[----:B------:R-:W-:Y:S05]  /*15c0*/  BRA.U UP0, `(.L_x_19) ;  /* 0x0000000100407547 */ /* 0x000fea000b800000 */
[----:B------:R-:W1:Y:S08]  /*15d0*/  LDC.64 R4, c[0x0][0xb10] ;  /* 0x0002c400ff047b82 */ /* 0x000e700000000a00 */
[----:B------:R-:W2:Y:S08]  /*15e0*/  LDC.64 R2, c[0x0][0xb18] ;  /* 0x0002c600ff027b82 */ /* 0x000eb00000000a00 */
[----:B------:R-:W3:Y:S08]  /*15f0*/  LDC R6, c[0x0][0xb20] ;  /* 0x0002c800ff067b82 */ /* 0x000ef00000000800 */
[----:B------:R-:W4:Y:S01]  /*1600*/  LDC R12, c[0x0][0xb0c] ;  /* 0x0002c300ff0c7b82 */ /* 0x000f220000000800 */
[----:B-1----:R-:W-:-:S05]  /*1610*/  IMAD.HI.U32 R4, R21, R4, RZ ;  /* 0x0000000415047227 */ /* 0x002fca00078e00ff */
[----:B------:R-:W-:Y:S01]  /*1620*/  SHF.R.U32.HI R4, RZ, R5, R4 ;  /* 0x00000005ff047219 */ /* 0x000fe20000011604 */
[----:B--2---:R-:W-:Y:S01]  /*1630*/  IMAD.HI.U32 R3, R20, R3, RZ ;  /* 0x0000000314037227 */ /* 0x004fe200078e00ff */
[----:B------:R-:W-:-:S04]  /*1640*/  ISETP.NE.AND P0, PT, R2, 0x1, PT ;  /* 0x000000010200780c */ /* 0x000fc80003f05270 */
[----:B---3--:R-:W-:-:S04]  /*1650*/  SHF.R.U32.HI R3, RZ, R6, R3 ;  /* 0x00000006ff037219 */ /* 0x008fc80000011603 */
[----:B------:R-:W-:Y:S02]  /*1660*/  SEL R3, R20, R3, !P0 ;  /* 0x0000000314037207 */ /* 0x000fe40004000000 */
[----:B----4-:R-:W-:-:S04]  /*1670*/  ISETP.NE.AND P1, PT, R12, 0x1, PT ;  /* 0x000000010c00780c */ /* 0x010fc80003f25270 */
[----:B------:R-:W-:-:S05]  /*1680*/  SEL R6, R21, R4, !P1 ;  /* 0x0000000415067207 */ /* 0x000fca0004800000 */
[----:B------:R-:W-:Y:S02]  /*1690*/  IMAD.IADD R4, R3, 0x1, -R6 ;  /* 0x0000000103047824 */ /* 0x000fe400078e0a06 */
[----:B------:R-:W-:Y:S02]  /*16a0*/  IMAD.IADD R3, R6, 0x1, -R3 ;  /* 0x0000000106037824 */ /* 0x000fe400078e0a03 */
[----:B------:R-:W-:Y:S02]  /*16b0*/  IMAD R21, R4, R12, R21 ;  /* 0x0000000c04157224 */ /* 0x000fe400078e0215 */
[----:B------:R-:W-:Y:S02]  /*16c0*/  IMAD R20, R3, R2, R20 ;  /* 0x0000000203147224 */ /* 0x000fe400078e0214 */
.L_x_19:
[----:B------:R-:W-:Y:S05]  /*16d0*/  BRA.U !UP2, `(.L_x_20) ;  /* 0x000000010a0c7547 */ /* 0x000fea000b800000 */
[----:B------:R-:W-:Y:S01]  /*16e0*/  UCGABAR_WAIT ;  /* 0x0000000000007dc7 */ /* 0x000fe20008000000 */
[----:B------:R-:W-:Y:S01]  /*16f0*/  CCTL.IVALL ;  /* 0x00000000ff00798f */ /* 0x000fe20002000000 */
[----:B------:R-:W-:Y:S05]  /*1700*/  BRA `(.L_x_21) ;  /* 0x0000000000047947 */ /* 0x000fea0003800000 */
.L_x_20:
[----:B------:R-:W-:Y:S06]  /*1710*/  BAR.SYNC.DEFER_BLOCKING 0x0 ;  /* 0x0000000000007b1d */ /* 0x000fec0000010000 */
.L_x_21:
[----:B------:R-:W-:Y:S05]  /*1720*/  BRA.U UP3, `(.L_x_22) ;  /* 0x0000001103c47547 */ /* 0x000fea000b800000 */
[----:B------:R-:W1:Y:S01]  /*1730*/  LDCU UR13, c[0x0][0x38c] ;  /* 0x00007180ff0d77ac */ /* 0x000e620008000800 */
[----:B------:R-:W2:Y:S01]  /*1740*/  LDC R9, c[0x0][0x370] ;  /* 0x0000dc00ff097b82 */ /* 0x000ea20000000800 */
[----:B------:R-:W-:Y:S01]  /*1750*/  IMAD.SHL.U32 R16, R11, 0x40, RZ ;  /* 0x000000400b107824 */ /* 0x000fe200078e00ff */
[----:B------:R-:W-:Y:S01]  /*1760*/  PLOP3.LUT P1, PT, PT, PT, UP5, 0x80, 0x8 ;  /* 0x000000000008781c */ /* 0x000fe20003f2f058 */
[----:B------:R-:W-:Y:S01]  /*1770*/  HFMA2 R12, -RZ, RZ, 0, 0 ;  /* 0x00000000ff0c7431 */ /* 0x000fe200000001ff */
[----:B------:R-:W-:Y:S01]  /*1780*/  UISETP.NE.AND UP1, UPT, UR10, URZ, UPT ;  /* 0x000000ff0a00728c */ /* 0x000fe2000bf25270 */
[----:B------:R-:W-:Y:S01]  /*1790*/  ISETP.NE.AND P4, PT, R10, RZ, P5 ;  /* 0x000000ff0a00720c */ /* 0x000fe20002f85270 */
[----:B------:R-:W-:Y:S01]  /*17a0*/  IMAD.MOV.U32 R15, RZ, RZ, 0x1 ;  /* 0x00000001ff0f7424 */ /* 0x000fe200078e00ff */
[----:B------:R-:W-:Y:S01]  /*17b0*/  PLOP3.LUT P1, PT, P1, PT, PT, 0x8, 0x80 ;  /* 0x000000000080781c */ /* 0x000fe20000f2e170 */
[----:B------:R-:W3:Y:S01]  /*17c0*/  LDC R0, c[0x0][0x374] ;  /* 0x0000dd00ff007b82 */ /* 0x000ee20000000800 */
[----:B------:R-:W-:Y:S01]  /*17d0*/  IMAD.MOV.U32 R14, RZ, RZ, RZ ;  /* 0x000000ffff0e7224 */ /* 0x000fe200078e00ff */
[----:B------:R-:W-:Y:S01]  /*17e0*/  MOV R8, 0x1 ;  /* 0x0000000100087802 */ /* 0x000fe20000000f00 */
[----:B------:R-:W-:Y:S01]  /*17f0*/  IMAD.MOV.U32 R10, RZ, RZ, RZ ;  /* 0x000000ffff0a7224 */ /* 0x000fe200078e00ff */
[----:B------:R-:W-:Y:S01]  /*1800*/  LOP3.LUT R16, R16, 0x40, RZ, 0xc0, !PT ;  /* 0x0000004010107812 */ /* 0x000fe200078ec0ff */
[----:B------:R-:W4:Y:S01]  /*1810*/  LDCU.64 UR22, c[0x0][0x348] ;  /* 0x00006900ff1677ac */ /* 0x000f220008000a00 */
[----:B-1----:R-:W-:-:S02]  /*1820*/  UIADD3 UR8, UPT, UPT, UR13, 0x3f, URZ ;  /* 0x0000003f0d087890 */ /* 0x002fc4000fffe0ff */
[----:B------:R-:W-:Y:S02]  /*1830*/  USEL UR25, UR6, 0x2, UP1 ;  /* 0x0000000206197887 */ /* 0x000fe40008800000 */
[----:B------:R-:W-:Y:S01]  /*1840*/  USHF.R.S32.HI UR15, URZ, 0x1f, UR8 ;  /* 0x0000001fff0f7899 */ /* 0x000fe20008011408 */
[----:B------:R-:W-:-:S03]  /*1850*/  UMOV UR26, URZ ;  /* 0x000000ff001a7c82 */ /* 0x000fc60008000000 */
[----:B------:R-:W-:Y:S02]  /*1860*/  ULEA.HI UR15, UR15, UR8, URZ, 0x6 ;  /* 0x000000080f0f7291 */ /* 0x000fe4000f8f30ff */
[----:B------:R-:W-:Y:S02]  /*1870*/  UIADD3 UR8, UPT, UPT, UR13, -0x1, URZ ;  /* 0xffffffff0d087890 */ /* 0x000fe4000fffe0ff */
[----:B------:R-:W-:Y:S02]  /*1880*/  USHF.R.S32.HI UR15, URZ, 0x6, UR15 ;  /* 0x00000006ff0f7899 */ /* 0x000fe4000801140f */
[----:B------:R-:W-:Y:S02]  /*1890*/  UISETP.GE.U32.AND UP2, UPT, UR8, -0x7f, UPT ;  /* 0xffffff810800788c */ /* 0x000fe4000bf46070 */
[----:B------:R-:W-:Y:S02]  /*18a0*/  UISETP.LT.U32.AND UP0, UPT, UR15, 0x4, UPT ;  /* 0x000000040f00788c */ /* 0x000fe4000bf01070 */
[----:B------:R-:W-:-:S02]  /*18b0*/  UIADD3 UR13, UPT, UPT, UR13, 0x7e, URZ ;  /* 0x0000007e0d0d7890 */ /* 0x000fc4000fffe0ff */
[----:B------:R-:W-:-:S04]  /*18c0*/  USEL UR14, UR15, 0x4, UP0 ;  /* 0x000000040f0e7887 */ /* 0x000fc80008000000 */
[----:B------:R-:W-:Y:S02]  /*18d0*/  UIADD3 UR24, UPT, UPT, UR14, -0x1, URZ ;  /* 0xffffffff0e187890 */ /* 0x000fe4000fffe0ff */
[----:B------:R-:W-:Y:S02]  /*18e0*/  @UP2 UIADD3 UR24, UPT, UPT, UR14, URZ, URZ ;  /* 0x000000ff0e182290 */ /* 0x000fe4000fffe0ff */
[----:B------:R-:W-:Y:S02]  /*18f0*/  UIADD3 UR27, UPT, UPT, UR15, -UR14, URZ ;  /* 0x8000000e0f1b7290 */ /* 0x000fe4000fffe0ff */
[----:B------:R-:W-:Y:S02]  /*1900*/  UIADD3 UR21, UPT, UPT, UR24, 0x1, URZ ;  /* 0x0000000118157890 */ /* 0x000fe4000fffe0ff */
[----:B--2-4-:R-:W-:-:S12]  /*1910*/  UIADD3 UR24, UPT, UPT, -UR24, URZ, URZ ;  /* 0x000000ff18187290 */ /* 0x014fd8000fffe1ff */
.L_x_42:
[----:B------:R-:W-:Y:S01]  /*1920*/  UISETP.NE.AND UP0, UPT, UR37, URZ, UPT ;  /* 0x000000ff2500728c */ /* 0x000fe2000bf05270 */
[----:B------:R-:W1:Y:S08]  /*1930*/  S2UR UR37, SR_CgaCtaId ;  /* 0x00000000002579c3 */ /* 0x000e700000008800 */
[----:B------:R-:W-:Y:S05]  /*1940*/  BRA.U UP0, `(.L_x_23) ;  /* 0x0000000100347547 */ /* 0x000fea000b800000 */
[----:B------:R-:W2:Y:S01]  /*1950*/  S2R R2, SR_CgaCtaId ;  /* 0x0000000000027919 */ /* 0x000ea20000008800 */
[----:B------:R-:W-:-:S04]  /*1960*/  MOV R3, 0x400 ;  /* 0x0000040000037802 */ /* 0x000fc80000000f00 */
[----:B--2---:R-:W-:Y:S02]  /*1970*/  LEA R3, R2, R3, 0x18 ;  /* 0x0000000302037211 */ /* 0x004fe400078ec0ff */
[----:B------:R-:W-:-:S03]  /*1980*/  SHF.L.U32 R2, R8, 0x1f, RZ ;  /* 0x0000001f08027819 */ /* 0x000fc600000006ff */
[----:B------:R-:W-:-:S04]  /*1990*/  IMAD R3, R10, 0x8, R3 ;  /* 0x000000080a037824 */ /* 0x000fc800078e0203 */
[----:B------:R-:W2:Y:S02]  /*19a0*/  SYNCS.PHASECHK.TRANS64.TRYWAIT P0, [R3+URZ+0x100], R2 ;  /* 0x00010002030075a7 */ /* 0x000ea400080011ff */
[----:B--2---:R-:W-:Y:S05]  /*19b0*/  @!P0 BRA `(.L_x_24) ;  /* 0x0000007000188947 */ /* 0x004fea0003800000 */
.L_x_149:
[----:B------:R-:W-:Y:S01]  /*19c0*/  VIADD R10, R10, 0x1 ;  /* 0x000000010a0a7836 */ /* 0x000fe20000000000 */
[----:B------:R2:W-:Y:S04]  /*19d0*/  SYNCS.ARRIVE.TRANS64.A1T0 RZ, [R3+URZ+0xf0], RZ ;  /* 0x0000f0ff03ff79a7 */ /* 0x0005e800081000ff */
[----:B------:R-:W-:-:S04]  /*19e0*/  ISETP.NE.AND P0, PT, R10, 0x2, PT ;  /* 0x000000020a00780c */ /* 0x000fc80003f05270 */
[----:B------:R-:W-:Y:S02]  /*19f0*/  SEL R10, R10, RZ, P0 ;  /* 0x000000ff0a0a7207 */ /* 0x000fe40000000000 */
[----:B--2---:R-:W-:-:S04]  /*1a00*/  SEL R3, RZ, 0x1, P0 ;  /* 0x00000001ff037807 */ /* 0x004fc80000000000 */
[----:B------:R-:W-:-:S07]  /*1a10*/  LOP3.LUT R8, R8, R3, RZ, 0x3c, !PT ;  /* 0x0000000308087212 */ /* 0x000fce00078e3cff */
.L_x_23:
[----:B------:R-:W-:Y:S01]  /*1a20*/  UMOV UR6, 0x400 ;  /* 0x0000040000067882 */ /* 0x000fe20000000000 */
[----:B------:R-:W-:Y:S01]  /*1a30*/  LEA.HI R3, R21, R21, RZ, 0x1 ;  /* 0x0000001515037211 */ /* 0x000fe200078f08ff */
[----:B-1----:R-:W-:Y:S01]  /*1a40*/  ULEA UR6, UR37, UR6, 0x18 ;  /* 0x0000000625067291 */ /* 0x002fe2000f8ec0ff */
[----:B------:R-:W-:Y:S01]  /*1a50*/  SHF.L.U32 R2, R15, 0x1f, RZ ;  /* 0x0000001f0f027819 */ /* 0x000fe200000006ff */
[----:B------:R-:W-:Y:S01]  /*1a60*/  UISETP.GE.U32.AND UP0, UPT, UR13, 0x7f, UPT ;  /* 0x0000007f0d00788c */ /* 0x000fe2000bf06070 */
[C---:B------:R-:W-:Y:S01]  /*1a70*/  R2UR UR9, R16.reuse ;  /* 0x00000000100972ca */ /* 0x040fe200000e0000 */
[----:B------:R-:W-:Y:S01]  /*1a80*/  ULEA UR8, UR26, UR6, 0x3 ;  /* 0x000000061a087291 */ /* 0x000fe2000f8e18ff */
[----:B------:R-:W-:Y:S01]  /*1a90*/  IMAD.SHL.U32 R3, R3, 0x40, RZ ;  /* 0x0000004003037824 */ /* 0x000fe200078e00ff */
[----:B------:R-:W-:Y:S01]  /*1aa0*/  R2UR UR10, R16 ;  /* 0x00000000100a72ca */ /* 0x000fe200000e0000 */
[----:B------:R-:W-:-:S03]  /*1ab0*/  UMOV UR28, URZ ;  /* 0x000000ff001c7c82 */ /* 0x000fc60008000000 */
[----:B------:R-:W-:-:S03]  /*1ac0*/  R2UR UR35, R3 ;  /* 0x00000000032372ca */ /* 0x000fc600000e0000 */
[----:B------:R1:W2:Y:S01]  /*1ad0*/  SYNCS.PHASECHK.TRANS64.TRYWAIT P0, [UR8+0x20], R2 ;  /* 0x00002002ff0075a7 */ /* 0x0002a20008001108 */
[----:B------:R-:W-:-:S09]  /*1ae0*/  R2UR UR8, R20 ;  /* 0x00000000140872ca */ /* 0x000fd200000e0000 */
[----:B------:R-:W-:-:S04]  /*1af0*/  ULOP3.LUT UR35, UR9, 0xffffff80, UR35, 0xf8, !UPT ;  /* 0xffffff8009237892 */ /* 0x000fc8000f8ef823 */
[----:B------:R-:W-:Y:S01]  /*1b00*/  ULEA UR10, UR8, UR10, 0x7 ;  /* 0x0000000a080a7291 */ /* 0x000fe2000f8e38ff */
[----:B------:R-:W-:Y:S11]  /*1b10*/  BRA.U !UP0, `(.L_x_25) ;  /* 0x0000000108cc7547 */ /* 0x000ff6000b800000 */
[----:B------:R-:W-:Y:S01]  /*1b20*/  UMOV UR16, UR24 ;  /* 0x0000001800107c82 */ /* 0x000fe20008000000 */
[----:B------:R-:W-:Y:S01]  /*1b30*/  UMOV UR20, UR26 ;  /* 0x0000001a00147c82 */ /* 0x000fe20008000000 */
[----:B------:R-:W-:Y:S01]  /*1b40*/  UMOV UR34, URZ ;  /* 0x000000ff00227c82 */ /* 0x000fe20008000000 */
[----:B------:R-:W-:-:S05]  /*1b50*/  UMOV UR11, UR5 ;  /* 0x00000005000b7c82 */ /* 0x000fca0008000000 */
.L_x_31:
[----:B------:R-:W-:Y:S01]  /*1b60*/  ULEA UR33, UR20, UR6, 0x3 ;  /* 0x0000000614217291 */ /* 0x000fe2000f8e18ff */
[----:B------:R-:W-:Y:S01]  /*1b70*/  @P5 MOV R3, 0x8000 ;  /* 0x0000800000035802 */ /* 0x000fe20000000f00 */
[----:B-12-4-:R-:W-:Y:S10]  /*1b80*/  @P0 BRA `(.L_x_26) ;  /* 0x00000000000c0947 */ /* 0x016ff40003800000 */
[----:B------:R-:W-:-:S04]  /*1b90*/  SHF.L.U32 R5, R15, 0x1f, RZ ;  /* 0x0000001f0f057819 */ /* 0x000fc800000006ff */
[----:B------:R-:W2:Y:S02]  /*1ba0*/  SYNCS.PHASECHK.TRANS64.TRYWAIT P0, [UR33+0x20], R5 ;  /* 0x00002005ff0075a7 */ /* 0x000ea40008001121 */
[----:B--2---:R-:W-:Y:S05]  /*1bb0*/  @!P0 BRA `(.L_x_27) ;  /* 0x0000006c00ac8947 */ /* 0x004fea0003800000 */
.L_x_26:
[----:B------:R2:W-:Y:S01]  /*1bc0*/  @P5 SYNCS.ARRIVE.TRANS64 RZ, [UR33], R3 ;  /* 0x00000003ffff59a7 */ /* 0x0005e20008000021 */
[----:B------:R-:W-:Y:S02]  /*1bd0*/  ULOP3.LUT UR8, UR25, 0x2, URZ, 0xfc, !UPT ;  /* 0x0000000219087892 */ /* 0x000fe4000f8efcff */
[----:B------:R-:W-:Y:S02]  /*1be0*/  UIADD3 UR16, UPT, UPT, UR16, 0x1, URZ ;  /* 0x0000000110107890 */ /* 0x000fe4000fffe0ff */
[----:B------:R-:W-:Y:S02]  /*1bf0*/  UISETP.NE.AND UP0, UPT, UR8, 0x2, UPT ;  /* 0x000000020800788c */ /* 0x000fe4000bf05270 */
[----:B------:R-:W-:-:S07]  /*1c00*/  UISETP.NE.AND UP2, UPT, UR16, 0x1, UPT ;  /* 0x000000011000788c */ /* 0x000fce000bf45270 */
[----:B------:R-:W-:Y:S05]  /*1c10*/  BRA.U UP0, `(.L_x_28) ;  /* 0x0000000100047547 */ /* 0x000fea000b800000 */
[----:B------:R-:W-:Y:S05]  /*1c20*/  BPT.TRAP 0x1 ;  /* 0x000000040000795c */ /* 0x000fea0000300000 */
.L_x_28:
[----:B------:R-:W-:Y:S04]  /*1c30*/  BSSY.RECONVERGENT B0, `(.L_x_29) ;  /* 0x0000003000007945 */ /* 0x000fe80003800200 */
[----:B------:R-:W-:Y:S05]  /*1c40*/  @!P4 BRA `(.L_x_30) ;  /* 0x000000000004c947 */ /* 0x000fea0003800000 */
[----:B------:R-:W-:Y:S05]  /*1c50*/  BPT.TRAP 0x1 ;  /* 0x000000040000795c */ /* 0x000fea0000300000 */
.L_x_30:
[----:B------:R-:W-:Y:S05]  /*1c60*/  BSYNC.RECONVERGENT B0 ;  /* 0x0000000000007941 */ /* 0x000fea0003800200 */
.L_x_29:
[----:B------:R-:W-:Y:S02]  /*1c70*/  UIADD3 UR26, UPT, UPT, UR20, 0x1, URZ ;  /* 0x00000001141a7890 */ /* 0x000fe4000fffe0ff */
[----:B------:R-:W-:Y:S02]  /*1c80*/  ULEA UR32, UR20, UR6, 0xd ;  /* 0x0000000614207291 */ /* 0x000fe4000f8e68ff */
[----:B------:R-:W-:Y:S02]  /*1c90*/  UISETP.NE.AND UP0, UPT, UR26, 0x4, UPT ;  /* 0x000000041a00788c */ /* 0x000fe4000bf05270 */
[----:B------:R-:W-:Y:S02]  /*1ca0*/  UIADD3 UR38, UP1, UPT, UR22, 0x80, URZ ;  /* 0x0000008016267890 */ /* 0x000fe4000ff3e0ff */
[----:B------:R-:W-:Y:S02]  /*1cb0*/  USEL UR9, URZ, 0x1, UP0 ;  /* 0x00000001ff097887 */ /* 0x000fe40008000000 */
[----:B------:R-:W-:-:S02]  /*1cc0*/  USEL UR26, UR26, URZ, UP0 ;  /* 0x000000ff1a1a7287 */ /* 0x000fc40008000000 */
[----:B------:R-:W-:Y:S02]  /*1cd0*/  UIADD3 UR30, UP0, UPT, UR22, 0x180, URZ ;  /* 0x00000180161e7890 */ /* 0x000fe4000ff1e0ff */
[----:B------:R-:W-:Y:S01]  /*1ce0*/  ULEA UR8, UR26, UR6, 0x3 ;  /* 0x000000061a087291 */ /* 0x000fe2000f8e18ff */
[----:B------:R-:W-:Y:S01]  /*1cf0*/  LOP3.LUT R15, R15, UR9, RZ, 0x3c, !PT ;  /* 0x000000090f0f7c12 */ /* 0x000fe2000f8e3cff */
[----:B------:R-:W-:Y:S02]  /*1d00*/  ULOP3.LUT UR33, UR33, 0xfefffff8, URZ, 0xc0, !UPT ;  /* 0xfefffff821217892 */ /* 0x000fe4000f8ec0ff */
[----:B------:R-:W-:Y:S01]  /*1d10*/  UIADD3.X UR39, UPT, UPT, URZ, UR23, URZ, UP1, !UPT ;  /* 0x00000017ff277290 */ /* 0x000fe20008ffe4ff */
[----:B-1----:R-:W-:Y:S01]  /*1d20*/  SHF.L.U32 R2, R15, 0x1f, RZ ;  /* 0x0000001f0f027819 */ /* 0x002fe200000006ff */
[----:B------:R-:W-:Y:S02]  /*1d30*/  UIADD3 UR32, UPT, UPT, UR32, 0x4300, URZ ;  /* 0x0000430020207890 */ /* 0x000fe4000fffe0ff */
[----:B------:R-:W-:Y:S01]  /*1d40*/  UIADD3.X UR31, UPT, UPT, URZ, UR23, URZ, UP0, !UPT ;  /* 0x00000017ff1f7290 */ /* 0x000fe200087fe4ff */
[----:B------:R4:W1:Y:S01]  /*1d50*/  SYNCS.PHASECHK.TRANS64.TRYWAIT P0, [UR8+0x20], R2 ;  /* 0x00002002ff0075a7 */ /* 0x0008620008001108 */
[----:B------:R-:W-:-:S02]  /*1d60*/  ULEA UR8, UR20, UR7, 0xc ;  /* 0x0000000714087291 */ /* 0x000fc4000f8e60ff */
[----:B------:R-:W-:Y:S02]  /*1d70*/  UPRMT UR17, URZ, 0x5410, UR4 ;  /* 0x00005410ff117896 */ /* 0x000fe40008000004 */
[----:B------:R-:W-:Y:S01]  /*1d80*/  ULEA UR8, UR8, UR6, 0x1 ;  /* 0x0000000608087291 */ /* 0x000fe2000f8e08ff */
[----:B------:R-:W-:Y:S01]  /*1d90*/  UMOV UR18, 0x0 ;  /* 0x0000000000127882 */ /* 0x000fe20000000000 */
[----:B------:R-:W-:Y:S02]  /*1da0*/  UMOV UR19, 0x10000000 ;  /* 0x1000000000137882 */ /* 0x000fe40000000000 */
[----:B------:R-:W-:Y:S01]  /*1db0*/  UIADD3 UR8, UPT, UPT, UR8, 0xc300, URZ ;  /* 0x0000c30008087890 */ /* 0x000fe2000fffe0ff */
[----:B------:R2:W-:Y:S01]  /*1dc0*/  UTMALDG.3D.2CTA [UR32], [UR38], desc[UR18] ;  /* 0x00001220260075b4 */ /* 0x0005e20008211000 */
[----:B------:R-:W-:Y:S01]  /*1dd0*/  UMOV UR12, UR36 ;  /* 0x00000024000c7c82 */ /* 0x000fe20008000000 */
[----:B------:R-:W-:Y:S01]  /*1de0*/  UMOV UR9, UR33 ;  /* 0x0000002100097c82 */ /* 0x000fe20008000000 */
[----:B------:R-:W-:Y:S01]  /*1df0*/  UMOV UR28, UR21 ;  /* 0x00000015001c7c82 */ /* 0x000fe20008000000 */
[----:B------:R-:W-:-:S04]  /*1e00*/  UMOV UR20, UR26 ;  /* 0x0000001a00147c82 */ /* 0x000fc80008000000 */
[----:B------:R3:W-:Y:S01]  /*1e10*/  UTMALDG.3D.MULTICAST.2CTA [UR8], [UR30], UR17, desc[UR18] ;  /* 0x000012081e0073b4 */ /* 0x0007e20008211811 */
[----:B--2---:R-:W-:Y:S02]  /*1e20*/  UIADD3 UR34, UPT, UPT, UR34, 0x40, URZ ;  /* 0x0000004022227890 */ /* 0x004fe4000fffe0ff */
[----:B---3--:R-:W-:Y:S01]  /*1e30*/  UIADD3 UR11, UPT, UPT, UR11, 0x40, URZ ;  /* 0x000000400b0b7890 */ /* 0x008fe2000fffe0ff */
[----:B------:R-:W-:Y:S11]  /*1e40*/  BRA.U UP2, `(.L_x_31) ;  /* 0xfffffffd02447547 */ /* 0x000ff6000b83ffff */
.L_x_25:
[----:B------:R-:W-:Y:S01]  /*1e50*/  ULEA UR8, UR26, UR6, 0x3 ;  /* 0x000000061a087291 */ /* 0x000fe2000f8e18ff */
[----:B-1--4-:R-:W-:Y:S01]  /*1e60*/  SHF.L.U32 R2, R15, 0x1f, RZ ;  /* 0x0000001f0f027819 */ /* 0x012fe200000006ff */
[----:B------:R-:W-:Y:S01]  /*1e70*/  @!P1 SYNCS.ARRIVE.TRANS64.A1T0 RZ, [UR6+0x88], RZ ;  /* 0x000088ffffff99a7 */ /* 0x000fe20008100006 */
[----:B------:R-:W-:-:S06]  /*1e80*/  UISETP.GT.AND UP0, UPT, UR15, UR14, UPT ;  /* 0x0000000e0f00728c */ /* 0x000fcc000bf04270 */
[----:B--2---:R1:W2:Y:S03]  /*1e90*/  SYNCS.PHASECHK.TRANS64.TRYWAIT P0, [UR8+0x20], R2 ;  /* 0x00002002ff0075a7 */ /* 0x0042a60008001108 */
[----:B------:R-:W-:Y:S05]  /*1ea0*/  BRA.U !UP0, `(.L_x_32) ;  /* 0x0000000108c87547 */ /* 0x000fea000b800000 */
[----:B------:R-:W-:Y:S01]  /*1eb0*/  UIADD3 UR30, UPT, UPT, UR27, UR28, URZ ;  /* 0x0000001c1b1e7290 */ /* 0x000fe2000fffe0ff */
[----:B------:R-:W-:-:S11]  /*1ec0*/  UMOV UR31, UR26 ;  /* 0x0000001a001f7c82 */ /* 0x000fd60008000000 */
.L_x_38:
[----:B------:R-:W-:Y:S01]  /*1ed0*/  ULEA UR17, UR31, UR6, 0x3 ;  /* 0x000000061f117291 */ /* 0x000fe2000f8e18ff */
[----:B--2---:R-:W-:Y:S01]  /*1ee0*/  @P5 MOV R3, 0x8000 ;  /* 0x0000800000035802 */ /* 0x004fe20000000f00 */
[----:B-12---:R-:W-:Y:S10]  /*1ef0*/  @P0 BRA `(.L_x_33) ;  /* 0x00000000000c0947 */ /* 0x006ff40003800000 */
[----:B------:R-:W-:-:S04]  /*1f00*/  SHF.L.U32 R5, R15, 0x1f, RZ ;  /* 0x0000001f0f057819 */ /* 0x000fc800000006ff */
[----:B------:R-:W2:Y:S02]  /*1f10*/  SYNCS.PHASECHK.TRANS64.TRYWAIT P0, [UR17+0x20], R5 ;  /* 0x00002005ff0075a7 */ /* 0x000ea40008001111 */
[----:B--2---:R-:W-:Y:S05]  /*1f20*/  @!P0 BRA `(.L_x_34) ;  /* 0x0000006800e88947 */ /* 0x004fea0003800000 */
.L_x_33:
[----:B------:R2:W-:Y:S01]  /*1f30*/  @P5 SYNCS.ARRIVE.TRANS64 RZ, [UR17], R3 ;  /* 0x00000003ffff59a7 */ /* 0x0005e20008000011 */
[----:B------:R-:W-:-:S04]  /*1f40*/  ULOP3.LUT UR8, UR25, 0x2, URZ, 0xfc, !UPT ;  /* 0x0000000219087892 */ /* 0x000fc8000f8efcff */
[----:B------:R-:W-:-:S09]  /*1f50*/  UISETP.NE.AND UP0, UPT, UR8, 0x2, UPT ;  /* 0x000000020800788c */ /* 0x000fd2000bf05270 */
[----:B------:R-:W-:Y:S05]  /*1f60*/  BRA.U UP0, `(.L_x_35) ;  /* 0x0000000100047547 */ /* 0x000fea000b800000 */
[----:B------:R-:W-:Y:S05]  /*1f70*/  BPT.TRAP 0x1 ;  /* 0x000000040000795c */ /* 0x000fea0000300000 */
.L_x_35:
[----:B------:R-:W-:Y:S04]  /*1f80*/  BSSY.RECONVERGENT B0, `(.L_x_36) ;  /* 0x0000003000007945 */ /* 0x000fe80003800200 */
[----:B------:R-:W-:Y:S05]  /*1f90*/  @!P4 BRA `(.L_x_37) ;  /* 0x000000000004c947 */ /* 0x000fea0003800000 */
[----:B------:R-:W-:Y:S05]  /*1fa0*/  BPT.TRAP 0x1 ;  /* 0x000000040000795c */ /* 0x000fea0000300000 */
.L_x_37:
[----:B------:R-:W-:Y:S05]  /*1fb0*/  BSYNC.RECONVERGENT B0 ;  /* 0x0000000000007941 */ /* 0x000fea0003800200 */
.L_x_36:
        /* <DEDUP_REMOVED lines=9> */
[----:B------:R-:W-:Y:S02]  /*2050*/  USHF.L.U32 UR18, UR28, 0x6, URZ ;  /* 0x000000061c127899 */ /* 0x000fe400080006ff */
[----:B------:R-:W-:Y:S01]  /*2060*/  ULOP3.LUT UR17, UR17, 0xfefffff8, URZ, 0xc0, !UPT ;  /* 0xfefffff811117892 */ /* 0x000fe2000f8ec0ff */
[----:B-1----:R-:W-:Y:S01]  /*2070*/  SHF.L.U32 R2, R15, 0x1f, RZ ;  /* 0x0000001f0f027819 */ /* 0x002fe200000006ff */
[----:B------:R-:W-:Y:S02]  /*2080*/  UIADD3.X UR41, UPT, UPT, URZ, UR23, URZ, UP1, !UPT ;  /* 0x00000017ff297290 */ /* 0x000fe40008ffe4ff */
[----:B------:R-:W-:Y:S01]  /*2090*/  UIADD3 UR16, UPT, UPT, UR16, 0x4300, URZ ;  /* 0x0000430010107890 */ /* 0x000fe2000fffe0ff */
[----:B------:R4:W1:Y:S01]  /*20a0*/  SYNCS.PHASECHK.TRANS64.TRYWAIT P0, [UR8+0x20], R2 ;  /* 0x00002002ff0075a7 */ /* 0x0008620008001108 */
[----:B------:R-:W-:-:S02]  /*20b0*/  ULEA UR8, UR31, UR7, 0xc ;  /* 0x000000071f087291 */ /* 0x000fc4000f8e60ff */
[----:B------:R-:W-:Y:S02]  /*20c0*/  UIADD3 UR11, UPT, UPT, UR5, UR18, URZ ;  /* 0x00000012050b7290 */ /* 0x000fe4000fffe0ff */
[----:B------:R-:W-:Y:S02]  /*20d0*/  ULEA UR8, UR8, UR6, 0x1 ;  /* 0x0000000608087291 */ /* 0x000fe4000f8e08ff */
[----:B------:R-:W-:Y:S02]  /*20e0*/  UPRMT UR29, URZ, 0x5410, UR4 ;  /* 0x00005410ff1d7896 */ /* 0x000fe40008000004 */
[----:B------:R-:W-:Y:S02]  /*20f0*/  UIADD3 UR8, UPT, UPT, UR8, 0xc300, URZ ;  /* 0x0000c30008087890 */ /* 0x000fe4000fffe0ff */
[----:B------:R-:W-:Y:S01]  /*2100*/  UIADD3.X UR39, UPT, UPT, URZ, UR23, URZ, UP0, !UPT ;  /* 0x00000017ff277290 */ /* 0x000fe200087fe4ff */
[----:B------:R-:W-:Y:S01]  /*2110*/  UMOV UR32, 0x0 ;  /* 0x0000000000207882 */ /* 0x000fe20000000000 */
[----:B------:R-:W-:Y:S01]  /*2120*/  UMOV UR33, 0x10000000 ;  /* 0x1000000000217882 */ /* 0x000fe20000000000 */
[----:B------:R-:W-:Y:S01]  /*2130*/  UMOV UR19, UR35 ;  /* 0x0000002300137c82 */ /* 0x000fe20008000000 */
[----:B------:R-:W-:Y:S01]  /*2140*/  UMOV UR20, UR36 ;  /* 0x0000002400147c82 */ /* 0x000fe20008000000 */
[----:B------:R-:W-:Y:S01]  /*2150*/  UMOV UR12, UR36 ;  /* 0x00000024000c7c82 */ /* 0x000fe20008000000 */
[----:B------:R-:W-:Y:S01]  /*2160*/  UMOV UR9, UR17 ;  /* 0x0000001100097c82 */ /* 0x000fe20008000000 */
[----:B------:R4:W-:Y:S01]  /*2170*/  UTMALDG.3D.2CTA [UR16], [UR40], desc[UR32] ;  /* 0x00002010280075b4 */ /* 0x0009e20008211000 */
[----:B------:R-:W-:Y:S01]  /*2180*/  UIADD3 UR28, UPT, UPT, UR28, 0x1, URZ ;  /* 0x000000011c1c7890 */ /* 0x000fe2000fffe0ff */
[----:B------:R-:W-:-:S03]  /*2190*/  UMOV UR31, UR26 ;  /* 0x0000001a001f7c82 */ /* 0x000fc60008000000 */
[----:B------:R-:W-:Y:S01]  /*21a0*/  UISETP.NE.AND UP0, UPT, UR28, UR30, UPT ;  /* 0x0000001e1c00728c */ /* 0x000fe2000bf05270 */
[----:B------:R4:W-:Y:S08]  /*21b0*/  UTMALDG.3D.MULTICAST.2CTA [UR8], [UR38], UR29, desc[UR32] ;  /* 0x00002008260073b4 */ /* 0x0009f0000821181d */
[----:B----4-:R-:W-:Y:S05]  /*21c0*/  BRA.U UP0, `(.L_x_38) ;  /* 0xfffffffd00407547 */ /* 0x010fea000b83ffff */
.L_x_32:
[----:B-1----:R-:W-:Y:S01]  /*21d0*/  LEA R2, R14, UR6, 0x3 ;  /* 0x000000060e027c11 */ /* 0x002fe2000f8e18ff */
[----:B------:R-:W-:Y:S01]  /*21e0*/  NOP ;  /* 0x0000000000007918 */ /* 0x000fe20000000000 */
[----:B--2---:R-:W-:Y:S02]  /*21f0*/  SHF.L.U32 R3, R12, 0x1f, RZ ;  /* 0x0000001f0c037819 */ /* 0x004fe400000006ff */
[----:B------:R-:W-:Y:S02]  /*2200*/  LEA R4, R14, UR6, 0x4 ;  /* 0x000000060e047c11 */ /* 0x000fe4000f8e20ff */
[----:B------:R-:W1:Y:S02]  /*2210*/  SYNCS.PHASECHK.TRANS64.TRYWAIT P0, [R2+URZ+0x90], R3 ;  /* 0x00009003020075a7 */ /* 0x000e6400080011ff */
[----:B-1----:R-:W-:Y:S05]  /*2220*/  @!P0 BRA `(.L_x_39) ;  /* 0x0000006800408947 */ /* 0x002fea0003800000 */
.L_x_152:
[----:B------:R-:W2:Y:S01]  /*2230*/  LDS.128 R4, [R4+0x120] ;  /* 0x0001200004047984 */ /* 0x000ea20000000c00 */
[----:B------:R-:W-:Y:S01]  /*2240*/  ISETP.GE.AND P0, PT, R26, 0x1, PT ;  /* 0x000000011a00780c */ /* 0x000fe20003f06270 */
[----:B-1----:R-:W-:Y:S01]  /*2250*/  VIADD R2, R2, 0xa0 ;  /* 0x000000a002027836 */ /* 0x002fe20000000000 */
[----:B------:R-:W-:Y:S01]  /*2260*/  @!PT LDS RZ, [RZ] ;  /* 0x00000000fffff984 */ /* 0x000fe20000000800 */
[----:B------:R-:W-:Y:S01]  /*2270*/  @!PT LDS RZ, [RZ] ;  /* 0x00000000fffff984 */ /* 0x000fe20000000800 */
[----:B------:R-:W-:Y:S01]  /*2280*/  @!PT LDS RZ, [RZ] ;  /* 0x00000000fffff984 */ /* 0x000fe20000000800 */
[----:B------:R-:W-:Y:S01]  /*2290*/  @!PT LDS RZ, [RZ] ;  /* 0x00000000fffff984 */ /* 0x000fe20000000800 */
[----:B------:R1:W-:Y:S06]  /*22a0*/  MEMBAR.ALL.CTA ;  /* 0x0000000000007992 */ /* 0x0003ec0000008000 */
[----:B-1----:R-:W1:Y:S01]  /*22b0*/  FENCE.VIEW.ASYNC.S ;  /* 0x00000000000073c6 */ /* 0x002e620000000000 */
[----:B------:R-:W-:-:S04]  /*22c0*/  PRMT R2, RZ, 0x654, R2 ;  /* 0x00000654ff027816 */ /* 0x000fc80000000002 */
[----:B-1----:R1:W-:Y:S01]  /*22d0*/  SYNCS.ARRIVE.TRANS64.RED.A1T0 RZ, [R2+URZ], RZ ;  /* 0x000000ff02ff79a7 */ /* 0x0023e200081004ff */
[----:B--2---:R-:W-:-:S13]  /*22e0*/  LOP3.LUT P2, RZ, R6, 0x1, RZ, 0xc0, !PT ;  /* 0x0000000106ff7812 */ /* 0x004fda000784c0ff */
[----:B------:R-:W-:Y:S01]  /*22f0*/  @P2 SHF.R.U32.HI R3, RZ, 0x10, R5 ;  /* 0x00000010ff032819 */ /* 0x000fe20000011605 */
[----:B------:R-:W-:Y:S01]  /*2300*/  VOTEU.ANY UP0, P2 ;  /* 0x0000000000ff7886 */ /* 0x000fe20001000100 */
[----:B------:R-:W-:Y:S02]  /*2310*/  @P2 MOV R13, R4 ;  /* 0x00000004000d2202 */ /* 0x000fe40000000f00 */
[----:B------:R-:W-:Y:S02]  /*2320*/  @P2 R2UR.BROADCAST UR8, R3 ;  /* 0x00000000030822ca */ /* 0x000fe400008e0000 */
[----:B------:R-:W-:-:S11]  /*2330*/  @P2 LOP3.LUT R11, R5, 0xffff, RZ, 0xc0, !PT ;  /* 0x0000ffff050b2812 */ /* 0x000fd600078ec0ff */
[----:B------:R-:W-:Y:S01]  /*2340*/  @UP0 UMOV UR36, UR8 ;  /* 0x0000000800240c82 */ /* 0x000fe20008000000 */
[----:B-1----:R-:W-:Y:S05]  /*2350*/  @!P0 BRA `(.L_x_40) ;  /* 0x0000000000b88947 */ /* 0x002fea0003800000 */
[----:B------:R-:W3:Y:S01]  /*2360*/  LDC.64 R4, c[0x0][0xb18] ;  /* 0x0002c600ff047b82 */ /* 0x000ee20000000a00 */
[----:B------:R-:W-:-:S07]  /*2370*/  ISETP.NE.AND P3, PT, R26, 0x1, PT ;  /* 0x000000011a00780c */ /* 0x000fce0003f65270 */
[----:B------:R-:W1:Y:S08]  /*2380*/  LDC.64 R6, c[0x0][0xb10] ;  /* 0x0002c400ff067b82 */ /* 0x000e700000000a00 */
[----:B------:R-:W2:Y:S08]  /*2390*/  LDC R17, c[0x0][0xb20] ;  /* 0x0002c800ff117b82 */ /* 0x000eb00000000800 */
[----:B------:R-:W4:Y:S01]  /*23a0*/  LDC R18, c[0x0][0xb0c] ;  /* 0x0002c300ff127b82 */ /* 0x000f220000000800 */
[----:B---3--:R-:W-:Y:S01]  /*23b0*/  IMAD.HI.U32 R22, R0, R5, RZ ;  /* 0x0000000500167227 */ /* 0x008fe200078e00ff */
[----:B------:R-:W-:-:S06]  /*23c0*/  ISETP.NE.AND P0, PT, R4, 0x1, PT ;  /* 0x000000010400780c */ /* 0x000fcc0003f05270 */
[----:B------:R-:W3:Y:S01]  /*23d0*/  LDC.64 R2, c[0x0][0xb28] ;  /* 0x0002ca00ff027b82 */ /* 0x000ee20000000a00 */
[----:B-1----:R-:W-:-:S04]  /*23e0*/  IMAD.HI.U32 R20, R9, R6, RZ ;  /* 0x0000000609147227 */ /* 0x002fc800078e00ff */
[----:B------:R-:W-:Y:S01]  /*23f0*/  IMAD.HI.U32 R24, R13, R6, RZ ;  /* 0x000000060d187227 */ /* 0x000fe200078e00ff */
[----:B------:R-:W-:Y:S02]  /*2400*/  SHF.R.U32.HI R20, RZ, R7, R20 ;  /* 0x00000007ff147219 */ /* 0x000fe40000011614 */
[----:B--2---:R-:W-:Y:S01]  /*2410*/  SHF.R.U32.HI R19, RZ, R17, R22 ;  /* 0x00000011ff137219 */ /* 0x004fe20000011616 */
[----:B------:R-:W-:Y:S01]  /*2420*/  IMAD.HI.U32 R22, R11, R5, RZ ;  /* 0x000000050b167227 */ /* 0x000fe200078e00ff */
[----:B------:R-:W-:Y:S02]  /*2430*/  SHF.R.U32.HI R24, RZ, R7, R24 ;  /* 0x00000007ff187219 */ /* 0x000fe40000011618 */
[----:B------:R-:W-:Y:S02]  /*2440*/  SEL R19, R0, R19, !P0 ;  /* 0x0000001300137207 */ /* 0x000fe40004000000 */
[----:B------:R-:W-:Y:S02]  /*2450*/  SHF.R.U32.HI R22, RZ, R17, R22 ;  /* 0x00000011ff167219 */ /* 0x000fe40000011616 */
[----:B----4-:R-:W-:-:S02]  /*2460*/  ISETP.NE.AND P1, PT, R18, 0x1, PT ;  /* 0x000000011200780c */ /* 0x010fc40003f25270 */
[----:B------:R-:W-:Y:S02]  /*2470*/  SEL R5, R11, R22, !P0 ;  /* 0x000000160b057207 */ /* 0x000fe40004000000 */
[----:B------:R-:W-:Y:S02]  /*2480*/  SEL R21, R9, R20, !P1 ;  /* 0x0000001409157207 */ /* 0x000fe40004800000 */
[----:B------:R-:W-:Y:S01]  /*2490*/  SEL R7, R13, R24, !P1 ;  /* 0x000000180d077207 */ /* 0x000fe20004800000 */
[----:B---3--:R-:W-:Y:S01]  /*24a0*/  IMAD.HI.U32 R20, R19, R2, RZ ;  /* 0x0000000213147227 */ /* 0x008fe200078e00ff */
[----:B------:R-:W-:-:S03]  /*24b0*/  IADD3 R17, PT, PT, -R5, RZ, RZ ;  /* 0x000000ff05117210 */ /* 0x000fc60007ffe1ff */
        /* <DEDUP_REMOVED lines=11> */
[----:B------:R-:W-:-:S04]  /*2570*/  @!P0 IMAD.HI.U32 R20, R7, R2, RZ ;  /* 0x0000000207148227 */ /* 0x000fc800078e00ff */
[----:B------:R-:W-:Y:S01]  /*2580*/  IMAD.MOV R2, RZ, RZ, -R6 ;  /* 0x000000ffff027224 */ /* 0x000fe200078e0a06 */
[----:B------:R-:W-:-:S03]  /*2590*/  @!P0 SHF.R.U32.HI R20, RZ, R3, R20 ;  /* 0x00000003ff148219 */ /* 0x000fc60000011614 */
[----:B------:R-:W-:Y:S01]  /*25a0*/  IMAD R2, R26, R2, R5 ;  /* 0x000000021a027224 */ /* 0x000fe200078e0205 */
        /* <DEDUP_REMOVED lines=9> */
.L_x_40:
[----:B------:R-:W1:Y:S02]  /*2640*/  LDCU UR8, c[0x0][0xb30] ;  /* 0x00016600ff0877ac */ /* 0x000e640008000800 */
[----:B-1----:R-:W-:-:S09]  /*2650*/  UISETP.NE.AND UP0, UPT, UR8, 0x1, UPT ;  /* 0x000000010800788c */ /* 0x002fd2000bf05270 */
[----:B------:R-:W-:Y:S05]  /*2660*/  BRA.U UP0, `(.L_x_41) ;  /* 0x0000000100407547 */ /* 0x000fea000b800000 */
[----:B------:R-:W1:Y:S08]  /*2670*/  LDC.64 R4, c[0x0][0xb10] ;  /* 0x0002c400ff047b82 */ /* 0x000e700000000a00 */
[----:B------:R-:W2:Y:S08]  /*2680*/  LDC.64 R2, c[0x0][0xb18] ;  /* 0x0002c600ff027b82 */ /* 0x000eb00000000a00 */
[----:B------:R-:W4:Y:S08]  /*2690*/  LDC R6, c[0x0][0xb20] ;  /* 0x0002c800ff067b82 */ /* 0x000f300000000800 */
[----:B------:R-:W3:Y:S01]  /*26a0*/  LDC R18, c[0x0][0xb0c] ;  /* 0x0002c300ff127b82 */ /* 0x000ee20000000800 */
[----:B-1----:R-:W-:-:S05]  /*26b0*/  IMAD.HI.U32 R4, R13, R4, RZ ;  /* 0x000000040d047227 */ /* 0x002fca00078e00ff */
[----:B------:R-:W-:Y:S01]  /*26c0*/  SHF.R.U32.HI R4, RZ, R5, R4 ;  /* 0x00000005ff047219 */ /* 0x000fe20000011604 */
[----:B--2---:R-:W-:Y:S01]  /*26d0*/  IMAD.HI.U32 R3, R11, R3, RZ ;  /* 0x000000030b037227 */ /* 0x004fe200078e00ff */
[----:B------:R-:W-:-:S04]  /*26e0*/  ISETP.NE.AND P0, PT, R2, 0x1, PT ;  /* 0x000000010200780c */ /* 0x000fc80003f05270 */
[----:B----4-:R-:W-:-:S04]  /*26f0*/  SHF.R.U32.HI R6, RZ, R6, R3 ;  /* 0x00000006ff067219 */ /* 0x010fc80000011603 */
[----:B------:R-:W-:Y:S02]  /*2700*/  SEL R3, R11, R6, !P0 ;  /* 0x000000060b037207 */ /* 0x000fe40004000000 */
[----:B---3--:R-:W-:-:S04]  /*2710*/  ISETP.NE.AND P1, PT, R18, 0x1, PT ;  /* 0x000000011200780c */ /* 0x008fc80003f25270 */
[----:B------:R-:W-:-:S05]  /*2720*/  SEL R4, R13, R4, !P1 ;  /* 0x000000040d047207 */ /* 0x000fca0004800000 */
[----:B------:R-:W-:Y:S02]  /*2730*/  IMAD.IADD R5, R3, 0x1, -R4 ;  /* 0x0000000103057824 */ /* 0x000fe400078e0a04 */
[----:B------:R-:W-:Y:S02]  /*2740*/  IMAD.IADD R3, R4, 0x1, -R3 ;  /* 0x0000000104037824 */ /* 0x000fe400078e0a03 */
[----:B------:R-:W-:Y:S02]  /*2750*/  IMAD R13, R5, R18, R13 ;  /* 0x00000012050d7224 */ /* 0x000fe400078e020d */
[----:B------:R-:W-:-:S07]  /*2760*/  IMAD R11, R3, R2, R11 ;  /* 0x00000002030b7224 */ /* 0x000fce00078e020b */
.L_x_41:
[----:B------:R-:W-:Y:S01]  /*2770*/  VIADD R14, R14, 0x1 ;  /* 0x000000010e0e7836 */ /* 0x000fe20000000000 */
[----:B------:R-:W-:Y:S01]  /*2780*/  PLOP3.LUT P1, PT, PT, PT, PT, 0x80, 0x8 ;  /* 0x000000000008781c */ /* 0x000fe20003f2f070 */
[----:B------:R-:W-:Y:S02]  /*2790*/  IMAD.IADD R21, R13, 0x1, R60 ;  /* 0x000000010d157824 */ /* 0x000fe400078e023c */
[----:B------:R-:W-:Y:S01]  /*27a0*/  IMAD.IADD R20, R11, 0x1, R58 ;  /* 0x000000010b147824 */ /* 0x000fe200078e023a */
[----:B------:R-:W-:-:S04]  /*27b0*/  ISETP.NE.AND P0, PT, R14, 0x2, PT ;  /* 0x000000020e00780c */ /* 0x000fc80003f05270 */
[----:B------:R-:W-:Y:S02]  /*27c0*/  SEL R3, RZ, 0x1, P0 ;  /* 0x00000001ff037807 */ /* 0x000fe40000000000 */
[----:B------:R-:W-:Y:S02]  /*27d0*/  SEL R14, R14, RZ, P0 ;  /* 0x000000ff0e0e7207 */ /* 0x000fe40000000000 */
[----:B------:R-:W-:Y:S01]  /*27e0*/  LOP3.LUT R12, R12, R3, RZ, 0x3c, !PT ;  /* 0x000000030c0c7212 */ /* 0x000fe200078e3cff */
[----:B------:R-:W-:Y:S06]  /*27f0*/  @P2 BRA `(.L_x_42) ;  /* 0xfffffff000482947 */ /* 0x000fec000383ffff */
[----:B------:R-:W-:Y:S01]  /*2800*/  UIADD3 UR6, UPT, UPT, UR6, 0x20, URZ ;  /* 0x0000002006067890 */ /* 0x000fe2000fffe0ff */
[----:B------:R-:W-:-:S03]  /*2810*/  SHF.L.U32 R3, R15, 0x1f, RZ ;  /* 0x0000001f0f037819 */ /* 0x000fc600000006ff */
[----:B------:R-:W-:-:S09]  /*2820*/  ULEA UR4, UR26, UR6, 0x3 ;  /* 0x000000061a047291 */ /* 0x000fd2000f8e18ff */
[----:B------:R-:W1:Y:S02]  /*2830*/  SYNCS.PHASECHK.TRANS64.TRYWAIT P0, [UR4], R3 ;  /* 0x00000003ff0075a7 */ /* 0x000e640008001104 */
[----:B-1----:R-:W-:Y:S05]  /*2840*/  @!P0 BRA `(.L_x_43) ;  /* 0x0000006000cc8947 */ /* 0x002fea0003800000 */
.L_x_154:
[----:B------:R-:W-:-:S04]  /*2850*/  UIADD3 UR5, UPT, UPT, UR26, 0x1, URZ ;  /* 0x000000011a057890 */ /* 0x000fc8000fffe0ff */
[----:B------:R-:W-:-:S04]  /*2860*/  UISETP.NE.AND UP0, UPT, UR5, 0x4, UPT ;  /* 0x000000040500788c */ /* 0x000fc8000bf05270 */
[----:B------:R-:W-:Y:S02]  /*2870*/  USEL UR7, URZ, 0x1, UP0 ;  /* 0x00000001ff077887 */ /* 0x000fe40008000000 */
[----:B------:R-:W-:-:S04]  /*2880*/  USEL UR5, UR5, URZ, UP0 ;  /* 0x000000ff05057287 */ /* 0x000fc80008000000 */
[----:B------:R-:W-:Y:S01]  /*2890*/  ULEA UR4, UR5, UR6, 0x3 ;  /* 0x0000000605047291 */ /* 0x000fe2000f8e18ff */
[----:B------:R-:W-:-:S04]  /*28a0*/  LOP3.LUT R2, R15, UR7, RZ, 0x3c, !PT ;  /* 0x000000070f027c12 */ /* 0x000fc8000f8e3cff */
[----:B-1----:R-:W-:-:S04]  /*28b0*/  SHF.L.U32 R3, R2, 0x1f, RZ ;  /* 0x0000001f02037819 */ /* 0x002fc800000006ff */
[----:B------:R-:W1:Y:S02]  /*28c0*/  SYNCS.PHASECHK.TRANS64.TRYWAIT P0, [UR4], R3 ;  /* 0x00000003ff0075a7 */ /* 0x000e640008001104 */
[----:B-1----:R-:W-:Y:S05]  /*28d0*/  @!P0 BRA `(.L_x_44) ;  /* 0x0000006000c08947 */ /* 0x002fea0003800000 */
.L_x_156:
        /* <DEDUP_REMOVED lines=9> */
.L_x_158:
[----:B------:R-:W-:-:S04]  /*2970*/  UIADD3 UR5, UPT, UPT, UR5, 0x1, URZ ;  /* 0x0000000105057890 */ /* 0x000fc8000fffe0ff */
[----:B------:R-:W-:-:S04]  /*2980*/  UISETP.NE.AND UP0, UPT, UR5, 0x4, UPT ;  /* 0x000000040500788c */ /* 0x000fc8000bf05270 */
[----:B------:R-:W-:Y:S02]  /*2990*/  USEL UR4, URZ, 0x1, UP0 ;  /* 0x00000001ff047887 */ /* 0x000fe40008000000 */
[----:B------:R-:W-:-:S04]  /*29a0*/  USEL UR5, UR5, URZ, UP0 ;  /* 0x000000ff05057287 */ /* 0x000fc80008000000 */
[----:B------:R-:W-:Y:S01]  /*29b0*/  ULEA UR5, UR5, UR6, 0x3 ;  /* 0x0000000605057291 */ /* 0x000fe2000f8e18ff */
[----:B-1----:R-:W-:-:S04]  /*29c0*/  LOP3.LUT R3, R2, UR4, RZ, 0x3c, !PT ;  /* 0x0000000402037c12 */ /* 0x002fc8000f8e3cff */
[----:B------:R-:W-:Y:S01]  /*29d0*/  SHF.L.U32 R3, R3, 0x1f, RZ ;  /* 0x0000001f03037819 */ /* 0x000fe200000006ff */
[----:B---3--:R-:W-:-:S07]  /*29e0*/  IMAD.U32 R0, RZ, RZ, UR5 ;  /* 0x00000005ff007e24 */ /* 0x008fce000f8e00ff */
.L_x_46:
[----:B-1----:R1:W2:Y:S02]  /*29f0*/  SYNCS.PHASECHK.TRANS64.TRYWAIT P0, [R0+URZ], R3 ;  /* 0x00000003000075a7 */ /* 0x0022a400080011ff */
[----:B--2---:R-:W-:Y:S05]  /*2a00*/  @!P0 NANOSLEEP.SYNCS 0x989680 ;  /* 0x009896800000895d */ /* 0x004fea0003900000 */
[----:B------:R-:W2:Y:S02]  /*2a10*/  @!P0 SYNCS.PHASECHK.TRANS64 P0, [R0+URZ], R3 ;  /* 0x00000003000085a7 */ /* 0x000ea400080010ff */
[----:B--2---:R-:W-:Y:S05]  /*2a20*/  @P0 EXIT ;  /* 0x000000000000094d */ /* 0x004fea0003800000 */
[----:B------:R-:W-:Y:S05]  /*2a30*/  BRA `(.L_x_46) ;  /* 0xfffffffc00ec7947 */ /* 0x000fea000383ffff */
.L_x_22:
[----:B------:R-:W-:-:S04]  /*2a40*/  UISETP.NE.AND UP0, UPT, UR37, URZ, UPT ;  /* 0x000000ff2500728c */ /* 0x000fc8000bf05270 */
[----:B------:R-:W-:-:S09]  /*2a50*/  UISETP.NE.OR UP0, UPT, UR10, 0x1, UP0 ;  /* 0x000000010a00788c */ /* 0x000fd20008705670 */
[----:B------:R-:W-:Y:S05]  /*2a60*/  BRA.U UP0, `(.L_x_47) ;  /* 0x00000005004c7547 */ /* 0x000fea000b800000 */
[----:B------:R-:W-:Y:S01]  /*2a70*/  HFMA2 R11, -RZ, RZ, 0, 0 ;  /* 0x00000000ff0b7431 */ /* 0x000fe200000001ff */
[----:B------:R-:W-:Y:S01]  /*2a80*/  ISETP.GE.U32.AND P2, PT, R10, 0x8, PT ;  /* 0x000000080a00780c */ /* 0x000fe20003f46070 */
[----:B------:R-:W-:Y:S01]  /*2a90*/  IMAD.MOV.U32 R12, RZ, RZ, 0x1 ;  /* 0x00000001ff0c7424 */ /* 0x000fe200078e00ff */
[----:B------:R-:W-:Y:S01]  /*2aa0*/  CS2R R8, SRZ ;  /* 0x0000000000087805 */ /* 0x000fe2000001ff00 */
[----:B------:R-:W-:Y:S01]  /*2ab0*/  IMAD.MOV.U32 R3, RZ, RZ, RZ ;  /* 0x000000ffff037224 */ /* 0x000fe200078e00ff */
[----:B------:R-:W-:Y:S01]  /*2ac0*/  UMOV UR4, 0x400 ;  /* 0x0000040000047882 */ /* 0x000fe20000000000 */
[----:B------:R-:W-:Y:S01]  /*2ad0*/  UMOV UR6, URZ ;  /* 0x000000ff00067c82 */ /* 0x000fe20008000000 */
[----:B------:R-:W-:-:S12]  /*2ae0*/  ULEA UR37, UR37, UR4, 0x18 ;  /* 0x0000000425257291 */ /* 0x000fd8000f8ec0ff */
.L_x_51:
[----:B------:R-:W-:Y:S02]  /*2af0*/  LEA R0, R3, UR37, 0x3 ;  /* 0x0000002503007c11 */ /* 0x000fe4000f8e18ff */
[----:B------:R-:W-:-:S03]  /*2b00*/  SHF.L.U32 R5, R8, 0x1f, RZ ;  /* 0x0000001f08057819 */ /* 0x000fc600000006ff */
[----:B------:R-:W-:Y:S01]  /*2b10*/  VIADD R4, R0, 0x100 ;  /* 0x0000010000047836 */ /* 0x000fe20000000000 */
[----:B------:R-:W1:Y:S02]  /*2b20*/  SYNCS.PHASECHK.TRANS64.TRYWAIT P0, [R0+URZ+0xf0], R5 ;  /* 0x0000f005000075a7 */ /* 0x000e6400080011ff */
[----:B-1----:R-:W-:Y:S05]  /*2b30*/  @!P0 BRA `(.L_x_48) ;  /* 0x0000006000588947 */ /* 0x002fea0003800000 */
.L_x_159:
[----:B------:R-:W-:Y:S01]  /*2b40*/  ULEA UR5, UR6, UR37, 0x3 ;  /* 0x0000002506057291 */ /* 0x000fe2000f8e18ff */
[----:B------:R-:W-:Y:S01]  /*2b50*/  PRMT R4, RZ, 0x654, R4 ;  /* 0x00000654ff047816 */ /* 0x000fe20000000004 */
[----:B-1----:R-:W-:Y:S01]  /*2b60*/  @!P2 IMAD.MOV.U32 R5, RZ, RZ, 0x10 ;  /* 0x00000010ff05a424 */ /* 0x002fe200078e00ff */
[----:B------:R-:W-:Y:S01]  /*2b70*/  SHF.L.U32 R7, R12, 0x1f, RZ ;  /* 0x0000001f0c077819 */ /* 0x000fe200000006ff */
[----:B------:R-:W-:Y:S01]  /*2b80*/  UIADD3 UR4, UPT, UPT, UR5, 0x90, URZ ;  /* 0x0000009005047890 */ /* 0x000fe2000fffe0ff */
[----:B------:R1:W-:Y:S05]  /*2b90*/  SYNCS.ARRIVE.TRANS64.RED.A1T0 RZ, [R4+URZ], RZ ;  /* 0x000000ff04ff79a7 */ /* 0x0003ea00081004ff */
[----:B------:R-:W-:Y:S01]  /*2ba0*/  IMAD.U32 R13, RZ, RZ, UR4 ;  /* 0x00000004ff0d7e24 */ /* 0x000fe2000f8e00ff */
[----:B------:R-:W2:Y:S04]  /*2bb0*/  SYNCS.PHASECHK.TRANS64.TRYWAIT P0, [UR5+0xa0], R7 ;  /* 0x0000a007ff0075a7 */ /* 0x000ea80008001105 */
[----:B------:R-:W-:Y:S01]  /*2bc0*/  PRMT R13, R10, 0x654, R13 ;  /* 0x000006540a0d7816 */ /* 0x000fe2000000000d */
[----:B-12---:R-:W-:Y:S06]  /*2bd0*/  @!P0 BRA `(.L_x_49) ;  /* 0x0000006000448947 */ /* 0x006fec0003800000 */
.L_x_161:
[----:B------:R-:W-:Y:S01]  /*2be0*/  ULEA UR4, UR6, UR37, 0x4 ;  /* 0x0000002506047291 */ /* 0x000fe2000f8e20ff */
[----:B------:R-:W-:Y:S01]  /*2bf0*/  SEL R2, R13, R2, !P2 ;  /* 0x000000020d027207 */ /* 0x000fe20005000000 */
[----:B------:R-:W-:Y:S01]  /*2c00*/  UIADD3 UR5, UPT, UPT, UR5, 0x90, URZ ;  /* 0x0000009005057890 */ /* 0x000fe2000fffe0ff */
[----:B-1----:R-:W-:Y:S01]  /*2c10*/  LEA R0, R11, UR37, 0x3 ;  /* 0x000000250b007c11 */ /* 0x002fe2000f8e18ff */
[----:B------:R-:W-:Y:S01]  /*2c20*/  UIADD3 UR4, UPT, UPT, UR4, 0x120, URZ ;  /* 0x0000012004047890 */ /* 0x000fe2000fffe0ff */
[----:B------:R1:W-:Y:S01]  /*2c30*/  @!P2 SYNCS.ARRIVE.TRANS64.RED RZ, [R2+URZ], R5 ;  /* 0x0000000502ffa9a7 */ /* 0x0003e200080004ff */
[----:B------:R-:W-:Y:S01]  /*2c40*/  UIADD3 UR6, UPT, UPT, UR6, 0x1, URZ ;  /* 0x0000000106067890 */ /* 0x000fe2000fffe0ff */
[----:B------:R-:W-:-:S03]  /*2c50*/  VIADD R3, R3, 0x1 ;  /* 0x0000000103037836 */ /* 0x000fc60000000000 */
[----:B------:R-:W-:Y:S02]  /*2c60*/  UISETP.NE.AND UP0, UPT, UR6, 0x2, UPT ;  /* 0x000000020600788c */ /* 0x000fe4000bf05270 */
[----:B------:R-:W-:Y:S01]  /*2c70*/  ISETP.NE.AND P0, PT, R3, 0x2, PT ;  /* 0x000000020300780c */ /* 0x000fe20003f05270 */
[----:B------:R-:W-:Y:S06]  /*2c80*/  UGETNEXTWORKID.BROADCAST [UR4], [UR5] ;  /* 0x00000000040073ca */ /* 0x000fec0008000100 */
[----:B------:R-:W-:Y:S02]  /*2c90*/  USEL UR4, URZ, 0x1, UP0 ;  /* 0x00000001ff047887 */ /* 0x000fe40008000000 */
[----:B------:R-:W-:-:S04]  /*2ca0*/  USEL UR6, UR6, URZ, UP0 ;  /* 0x000000ff06067287 */ /* 0x000fc80008000000 */
[----:B------:R-:W-:Y:S02]  /*2cb0*/  LOP3.LUT R12, R12, UR4, RZ, 0x3c, !PT ;  /* 0x000000040c0c7c12 */ /* 0x000fe4000f8e3cff */
[----:B-1----:R-:W-:-:S04]  /*2cc0*/  SHF.L.U32 R5, R9, 0x1f, RZ ;  /* 0x0000001f09057819 */ /* 0x002fc800000006ff */
[----:B------:R-:W1:Y:S02]  /*2cd0*/  SYNCS.PHASECHK.TRANS64.TRYWAIT P1, [R0+URZ+0x90], R5 ;  /* 0x00009005000075a7 */ /* 0x000e6400080211ff */
[----:B-1----:R-:W-:Y:S05]  /*2ce0*/  @!P1 BRA `(.L_x_50) ;  /* 0x0000006000189947 */ /* 0x002fea0003800000 */
.L_x_162:
[----:B------:R-:W-:Y:S01]  /*2cf0*/  LEA R4, R11, UR37, 0x4 ;  /* 0x000000250b047c11 */ /* 0x000fe2000f8e20ff */
[----:B-1----:R-:W-:Y:S01]  /*2d00*/  VIADD R0, R0, 0xa0 ;  /* 0x000000a000007836 */ /* 0x002fe20000000000 */
[----:B------:R-:W-:Y:S01]  /*2d10*/  SEL R3, R3, RZ, P0 ;  /* 0x000000ff03037207 */ /* 0x000fe20000000000 */
[----:B------:R-:W-:-:S03]  /*2d20*/  VIADD R11, R11, 0x1 ;  /* 0x000000010b0b7836 */ /* 0x000fc60000000000 */
[----:B------:R-:W1:Y:S01]  /*2d30*/  LDS.128 R4, [R4+0x120] ;  /* 0x0001200004047984 */ /* 0x000e620000000c00 */
[----:B------:R-:W-:Y:S02]  /*2d40*/  PRMT R0, RZ, 0x654, R0 ;  /* 0x00000654ff007816 */ /* 0x000fe40000000000 */
[C---:B------:R-:W-:Y:S01]  /*2d50*/  ISETP.NE.AND P1, PT, R11.reuse, 0x2, PT ;  /* 0x000000020b00780c */ /* 0x040fe20003f25270 */
[----:B------:R-:W-:Y:S01]  /*2d60*/  @!PT LDS RZ, [RZ] ;  /* 0x00000000fffff984 */ /* 0x000fe20000000800 */
[----:B------:R-:W-:Y:S01]  /*2d70*/  @!PT LDS RZ, [RZ] ;  /* 0x00000000fffff984 */ /* 0x000fe20000000800 */
[----:B------:R-:W-:Y:S01]  /*2d80*/  @!PT LDS RZ, [RZ] ;  /* 0x00000000fffff984 */ /* 0x000fe20000000800 */
[----:B------:R-:W-:Y:S01]  /*2d90*/  @!PT LDS RZ, [RZ] ;  /* 0x00000000fffff984 */ /* 0x000fe20000000800 */
[----:B------:R2:W-:Y:S06]  /*2da0*/  MEMBAR.ALL.CTA ;  /* 0x0000000000007992 */ /* 0x0005ec0000008000 */
[----:B--2---:R-:W2:Y:S01]  /*2db0*/  FENCE.VIEW.ASYNC.S ;  /* 0x00000000000073c6 */ /* 0x004ea20000000000 */
[----:B------:R-:W-:Y:S01]  /*2dc0*/  SEL R11, R11, RZ, P1 ;  /* 0x000000ff0b0b7207 */ /* 0x000fe20000800000 */
[----:B--2---:R2:W-:Y:S01]  /*2dd0*/  SYNCS.ARRIVE.TRANS64.RED.A1T0 RZ, [R0+URZ], RZ ;  /* 0x000000ff00ff79a7 */ /* 0x0045e200081004ff */
[----:B-1----:R-:W-:-:S02]  /*2de0*/  LOP3.LUT P3, RZ, R6, 0x1, RZ, 0xc0, !PT ;  /* 0x0000000106ff7812 */ /* 0x002fc4000786c0ff */
[----:B------:R-:W-:-:S04]  /*2df0*/  SEL R5, RZ, 0x1, P0 ;  /* 0x00000001ff057807 */ /* 0x000fc80000000000 */
[----:B------:R-:W-:Y:S02]  /*2e00*/  LOP3.LUT R8, R8, R5, RZ, 0x3c, !PT ;  /* 0x0000000508087212 */ /* 0x000fe400078e3cff */
[----:B--2---:R-:W-:-:S04]  /*2e10*/  SEL R0, RZ, 0x1, P1 ;  /* 0x00000001ff007807 */ /* 0x004fc80000800000 */
[----:B------:R-:W-:Y:S01]  /*2e20*/  LOP3.LUT R9, R9, R0, RZ, 0x3c, !PT ;  /* 0x0000000009097212 */ /* 0x000fe200078e3cff */
[----:B------:R-:W-:Y:S06]  /*2e30*/  @P3 BRA `(.L_x_51) ;  /* 0xfffffffc002c3947 */ /* 0x000fec000383ffff */
[----:B------:R-:W-:Y:S01]  /*2e40*/  ULEA UR5, UR6, UR37, 0x3 ;  /* 0x0000002506057291 */ /* 0x000fe2000f8e18ff */
[----:B------:R-:W-:-:S08]  /*2e50*/  SHF.L.U32 R3, R12, 0x1f, RZ ;  /* 0x0000001f0c037819 */ /* 0x000fd000000006ff */
[----:B------:R-:W1:Y:S02]  /*2e60*/  SYNCS.PHASECHK.TRANS64 P0, [UR5+0xa0], R3 ;  /* 0x0000a003ff0075a7 */ /* 0x000e640008001005 */
[----:B-1----:R-:W-:Y:S05]  /*2e70*/  @P0 BRA `(.L_x_52) ;  /* 0x0000000000080947 */ /* 0x002fea0003800000 */
[----:B------:R-:W1:Y:S02]  /*2e80*/  SYNCS.PHASECHK.TRANS64.TRYWAIT P0, [UR5+0xa0], R3 ;  /* 0x0000a003ff0075a7 */ /* 0x000e640008001105 */
[----:B-1----:R-:W-:Y:S05]  /*2e90*/  @!P0 BRA `(.L_x_53) ;  /* 0x0000005c00c08947 */ /* 0x002fea0003800000 */
.L_x_52:
[----:B------:R-:W-:-:S04]  /*2ea0*/  UIADD3 UR4, UPT, UPT, UR6, 0x1, URZ ;  /* 0x0000000106047890 */ /* 0x000fc8000fffe0ff */
[----:B------:R-:W-:-:S04]  /*2eb0*/  UISETP.NE.AND UP0, UPT, UR4, 0x2, UPT ;  /* 0x000000020400788c */ /* 0x000fc8000bf05270 */
[----:B------:R-:W-:Y:S02]  /*2ec0*/  USEL UR7, URZ, 0x1, UP0 ;  /* 0x00000001ff077887 */ /* 0x000fe40008000000 */
[----:B------:R-:W-:-:S04]  /*2ed0*/  USEL UR4, UR4, URZ, UP0 ;  /* 0x000000ff04047287 */ /* 0x000fc80008000000 */
[----:B------:R-:W-:Y:S01]  /*2ee0*/  ULEA UR4, UR4, UR37, 0x3 ;  /* 0x0000002504047291 */ /* 0x000fe2000f8e18ff */
[----:B-1----:R-:W-:-:S04]  /*2ef0*/  LOP3.LUT R3, R12, UR7, RZ, 0x3c, !PT ;  /* 0x000000070c037c12 */ /* 0x002fc8000f8e3cff */
[----:B------:R-:W-:-:S04]  /*2f00*/  SHF.L.U32 R0, R3, 0x1f, RZ ;  /* 0x0000001f03007819 */ /* 0x000fc800000006ff */
[----:B------:R-:W1:Y:S02]  /*2f10*/  SYNCS.PHASECHK.TRANS64 P0, [UR4+0xa0], R0 ;  /* 0x0000a000ff0075a7 */ /* 0x000e640008001004 */
[----:B-1----:R-:W-:Y:S05]  /*2f20*/  @P0 EXIT ;  /* 0x000000000000094d */ /* 0x002fea0003800000 */
[----:B------:R-:W-:Y:S02]  /*2f30*/  SHF.L.U32 R3, R3, 0x1f, RZ ;  /* 0x0000001f03037819 */ /* 0x000fe400000006ff */
[----:B------:R-:W-:-:S07]  /*2f40*/  MOV R0, UR4 ;  /* 0x0000000400007c02 */ /* 0x000fce0008000f00 */
.L_x_54:
[----:B-1----:R1:W2:Y:S02]  /*2f50*/  SYNCS.PHASECHK.TRANS64.TRYWAIT P0, [R0+URZ+0xa0], R3 ;  /* 0x0000a003000075a7 */ /* 0x0022a400080011ff */
[----:B--2---:R-:W-:Y:S05]  /*2f60*/  @!P0 NANOSLEEP.SYNCS 0x989680 ;  /* 0x009896800000895d */ /* 0x004fea0003900000 */
[----:B------:R-:W2:Y:S02]  /*2f70*/  @!P0 SYNCS.PHASECHK.TRANS64 P0, [R0+URZ+0xa0], R3 ;  /* 0x0000a003000085a7 */ /* 0x000ea400080010ff */
[----:B--2---:R-:W-:Y:S05]  /*2f80*/  @P0 EXIT ;  /* 0x000000000000094d */ /* 0x004fea0003800000 */
[----:B------:R-:W-:Y:S05]  /*2f90*/  BRA `(.L_x_54) ;  /* 0xfffffffc00ec7947 */ /* 0x000fea000383ffff */
.L_x_47:
[----:B------:R-:W-:Y:S05]  /*2fa0*/  BRA.U UP4, `(.L_x_55) ;  /* 0x0000001104d47547 */ /* 0x000fea000b800000 */
[----:B------:R-:W-:Y:S01]  /*2fb0*/  UMOV UR4, 0x40 ;  /* 0x0000004000047882 */ /* 0x000fe20000000000 */
[----:B------:R-:W-:Y:S01]  /*2fc0*/  NOP ;  /* 0x0000000000007918 */ /* 0x000fe20000000000 */
[----:B------:R-:W-:Y:S01]  /*2fd0*/  ULEA UR4, UR37, UR4, 0x18 ;  /* 0x0000000425047291 */ /* 0x000fe2000f8ec0ff */
[----:B------:R-:W-:Y:S02]  /*2fe0*/  UMOV UR5, 0x400 ;  /* 0x0000040000057882 */ /* 0x000fe40000000000 */
[----:B------:R-:W-:-:S06]  /*2ff0*/  ULEA UR37, UR37, UR5, 0x18 ;  /* 0x0000000525257291 */ /* 0x000fcc000f8ec0ff */
[----:B------:R-:W1:Y:S02]  /*3000*/  LDS.U8 R2, [UR4+0x1c] ;  /* 0x00001c04ff027984 */ /* 0x000e640008000000 */
[----:B-1----:R-:W-:-:S13]  /*3010*/  ISETP.NE.AND P0, PT, R2, RZ, PT ;  /* 0x000000ff0200720c */ /* 0x002fda0003f05270 */
[----:B------:R-:W-:Y:S05]  /*3020*/  @P0 BRA `(.L_x_56) ;  /* 0x0000000400080947 */ /* 0x000fea0003800000 */
[----:B------:R-:W-:Y:S02]  /*3030*/  UISETP.NE.U32.AND UP0, UPT, UR9, 0x1, UPT ;  /* 0x000000010900788c */ /* 0x000fe4000bf05070 */
[----:B------:R-:W-:-:S07]  /*3040*/  UIADD3 UR6, UPT, UPT, UR4, 0x8, URZ ;  /* 0x0000000804067890 */ /* 0x000fce000fffe0ff */
[----:B------:R-:W-:Y:S05]  /*3050*/  BRA.U !UP0, `(.L_x_57) ;  /* 0x00000001089c7547 */ /* 0x000fea000b800000 */
[----:B------:R-:W-:Y:S01]  /*3060*/  ELECT P0, URZ, PT ;  /* 0x0000000000ff782f */ /* 0x000fe20003800000 */
[----:B------:R-:W-:-:S12]  /*3070*/  BSSY B0, `(.L_x_57) ;  /* 0x0000025000007945 */ /* 0x000fd80003800000 */
[----:B------:R-:W-:Y:S05]  /*3080*/  @!P0 BRA `(.L_x_58) ;  /* 0x00000000008c8947 */ /* 0x000fea0003800000 */
[----:B------:R-:W-:-:S05]  /*3090*/  UMOV UR5, 0x10 ;  /* 0x0000001000057882 */ /* 0x000fca0000000000 */
[----:B------:R-:W-:Y:S04]  /*30a0*/  DEPBAR.LE SB1, 0x36 ;  /* 0x00009d800000791a */ /* 0x000fe80000000000 */
[----:B------:R-:W1:Y:S02]  /*30b0*/  UTCATOMSWS.2CTA.FIND_AND_SET.ALIGN UP1, UR5, UR5 ;  /* 0x00000005000575e3 */ /* 0x000e640008220800 */
[----:B-1----:R-:W-:Y:S01]  /*30c0*/  MOV R11, UR5 ;  /* 0x00000005000b7c02 */ /* 0x002fe20008000f00 */
[----:B------:R-:W-:Y:S06]  /*30d0*/  BRA.U UP1, `(.L_x_59) ;  /* 0x0000000101187547 */ /* 0x000fec000b800000 */
.L_x_60:
[----:B------:R-:W-:Y:S05]  /*30e0*/  NANOSLEEP 0x64 ;  /* 0x000000640000795d */ /* 0x000fea0003800000 */
[----:B------:R-:W-:-:S05]  /*30f0*/  UMOV UR5, 0x10 ;  /* 0x0000001000057882 */ /* 0x000fca0000000000 */
[----:B------:R-:W-:Y:S04]  /*3100*/  DEPBAR.LE SB1, 0x36 ;  /* 0x00009d800000791a */ /* 0x000fe80000000000 */
[----:B------:R-:W1:Y:S02]  /*3110*/  UTCATOMSWS.2CTA.FIND_AND_SET.ALIGN UP1, UR5, UR5 ;  /* 0x00000005000575e3 */ /* 0x000e640008220800 */
[----:B-1----:R-:W-:Y:S01]  /*3120*/  MOV R11, UR5 ;  /* 0x00000005000b7c02 */ /* 0x002fe20008000f00 */
[----:B------:R-:W-:Y:S05]  /*3130*/  BRA.U !UP1, `(.L_x_60) ;  /* 0xfffffffd09e87547 */ /* 0x000fea000b83ffff */
.L_x_59:
[----:B------:R-:W1:Y:S01]  /*3140*/  LDS R5, [UR4+0x10] ;  /* 0x00001004ff057984 */ /* 0x000e620008000800 */
[----:B------:R-:W-:Y:S01]  /*3150*/  IMAD.U32 R3, RZ, RZ, UR37 ;  /* 0x00000025ff037e24 */ /* 0x000fe2000f8e00ff */
[----:B------:R-:W-:-:S03]  /*3160*/  MOV R2, UR8 ;  /* 0x0000000800027c02 */ /* 0x000fc60008000f00 */
[----:B------:R-:W-:Y:S01]  /*3170*/  VIADD R3, R3, 0x140 ;  /* 0x0000014003037836 */ /* 0x000fe20000000000 */
[----:B-1----:R-:W-:-:S04]  /*3180*/  SHF.L.U32 R5, R5, 0x1f, RZ ;  /* 0x0000001f05057819 */ /* 0x002fc800000006ff */
[----:B------:R-:W1:Y:S02]  /*3190*/  SYNCS.PHASECHK.TRANS64.TRYWAIT P0, [UR4+0x8], R5 ;  /* 0x00000805ff0075a7 */ /* 0x000e640008001104 */
[----:B-1----:R-:W-:Y:S05]  /*31a0*/  @P0 BRA `(.L_x_61) ;  /* 0x0000000000080947 */ /* 0x002fea0003800000 */
[----:B------:R-:W1:Y:S02]  /*31b0*/  SYNCS.PHASECHK.TRANS64.TRYWAIT P0, [UR4+0x8], R5 ;  /* 0x00000805ff0075a7 */ /* 0x000e640008001104 */
[----:B-1----:R-:W-:Y:S05]  /*31c0*/  @!P0 BRA `(.L_x_62) ;  /* 0x0000005c000c8947 */ /* 0x002fea0003800000 */
.L_x_61:
[----:B-1----:R-:W-:Y:S01]  /*31d0*/  HFMA2 R4, -RZ, RZ, 0, 5.9604644775390625e-08 ;  /* 0x00000001ff047431 */ /* 0x002fe200000001ff */
[----:B------:R-:W-:Y:S01]  /*31e0*/  UPRMT UR5, UR8, 0x654, UR6 ;  /* 0x0000065408057896 */ /* 0x000fe20008000006 */
[----:B------:R-:W-:Y:S01]  /*31f0*/  IMAD.MOV.U32 R6, RZ, RZ, 0xffff ;  /* 0x0000ffffff067424 */ /* 0x000fe200078e00ff */
[----:B------:R-:W-:Y:S01]  /*3200*/  PRMT R2, R2, 0x654, R3 ;  /* 0x0000065402027816 */ /* 0x000fe20000000003 */
[----:B------:R-:W-:Y:S02]  /*3210*/  IMAD.MOV.U32 R5, RZ, RZ, 0x4 ;  /* 0x00000004ff057424 */ /* 0x000fe400078e00ff */
[----:B------:R-:W-:Y:S01]  /*3220*/  IMAD.SHL.U32 R9, R11, 0x20, RZ ;  /* 0x000000200b097824 */ /* 0x000fe200078e00ff */
[----:B------:R-:W-:Y:S02]  /*3230*/  MOV R3, UR5 ;  /* 0x0000000500037c02 */ /* 0x000fe40008000f00 */
[-C--:B------:R-:W-:Y:S01]  /*3240*/  SHF.L.U32 R7, R6, R11.reuse, RZ ;  /* 0x0000000b06077219 */ /* 0x080fe200000006ff */
[----:B------:R1:W-:Y:S01]  /*3250*/  SYNCS.ARRIVE.TRANS64.RED RZ, [UR5], R5 ;  /* 0x00000005ffff79a7 */ /* 0x0003e20008000405 */
[----:B------:R-:W-:Y:S01]  /*3260*/  SHF.L.U32 R6, R4, R11, RZ ;  /* 0x0000000b04067219 */ /* 0x000fe200000006ff */
[----:B------:R1:W-:Y:S04]  /*3270*/  STS [UR37+0x140], R9 ;  /* 0x00014009ff007988 */ /* 0x0003e80008000825 */
[----:B------:R1:W-:Y:S04]  /*3280*/  STAS [R2.64], R11 ;  /* 0x0000000b02007dbd */ /* 0x0003e8000c0008ff */
[----:B------:R1:W-:Y:S04]  /*3290*/  ATOMS.OR RZ, [UR4+0x14], R7 ;  /* 0x00001407ffff798c */ /* 0x0003e8000b000004 */
[----:B------:R1:W-:Y:S04]  /*32a0*/  ATOMS.OR RZ, [UR4+0x18], R6 ;  /* 0x00001806ffff798c */ /* 0x0003e8000b000004 */
[----:B------:R1:W-:Y:S02]  /*32b0*/  ATOMS.XOR RZ, [UR4+0x10], R4 ;  /* 0x00001004ffff798c */ /* 0x0003e4000b800004 */
.L_x_58:
[----:B------:R-:W-:Y:S05]  /*32c0*/  BSYNC B0 ;  /* 0x0000000000007941 */ /* 0x000fea0003800000 */
.L_x_57:
[----:B------:R-:W-:Y:S05]  /*32d0*/  BRA.U UP0, `(.L_x_63) ;  /* 0x00000001006c7547 */ /* 0x000fea000b800000 */
[----:B------:R-:W-:-:S03]  /*32e0*/  UMOV UR5, 0xffffffff ;  /* 0xffffffff00057882 */ /* 0x000fc60000000000 */
[----:B------:R-:W-:Y:S05]  /*32f0*/  BRA.DIV UR5, `(.L_x_64) ;  /* 0x0000005a05d87947 */ /* 0x000fea000b800000 */
[----:B------:R-:W-:-:S13]  /*3300*/  ELECT P6, URZ, PT ;  /* 0x0000000000ff782f */ /* 0x000fda00038c0000 */
.L_x_166:
[----:B------:R-:W-:Y:S05]  /*3310*/  @!P6 BRA `(.L_x_63) ;  /* 0x00000000005ce947 */ /* 0x000fea0003800000 */
[----:B-1----:R-:W1:Y:S02]  /*3320*/  LDS R3, [UR4+0x10] ;  /* 0x00001004ff037984 */ /* 0x002e640008000800 */
[----:B-1----:R-:W-:-:S04]  /*3330*/  SHF.L.U32 R3, R3, 0x1f, RZ ;  /* 0x0000001f03037819 */ /* 0x002fc800000006ff */
[----:B------:R-:W1:Y:S02]  /*3340*/  SYNCS.PHASECHK.TRANS64.TRYWAIT P0, [UR4+0x8], R3 ;  /* 0x00000803ff0075a7 */ /* 0x000e640008001104 */
[----:B-1----:R-:W-:Y:S05]  /*3350*/  @P0 BRA `(.L_x_65) ;  /* 0x0000000000080947 */ /* 0x002fea0003800000 */
[----:B------:R-:W1:Y:S02]  /*3360*/  SYNCS.PHASECHK.TRANS64.TRYWAIT P0, [UR4+0x8], R3 ;  /* 0x00000803ff0075a7 */ /* 0x000e640008001104 */
[----:B-1----:R-:W-:Y:S05]  /*3370*/  @!P0 BRA `(.L_x_66) ;  /* 0x0000005800d88947 */ /* 0x002fea0003800000 */
.L_x_65:
[----:B------:R-:W2:Y:S01]  /*3380*/  LDS R5, [UR37+0x140] ;  /* 0x00014025ff057984 */ /* 0x000ea20008000800 */
[----:B-1----:R-:W-:Y:S02]  /*3390*/  HFMA2 R2, -RZ, RZ, 0, 5.9604644775390625e-08 ;  /* 0x00000001ff027431 */ /* 0x002fe400000001ff */
[----:B------:R-:W-:Y:S01]  /*33a0*/  IMAD.MOV.U32 R3, RZ, RZ, 0xffff ;  /* 0x0000ffffff037424 */ /* 0x000fe200078e00ff */
[----:B------:R-:W-:Y:S01]  /*33b0*/  UPRMT UR5, UR8, 0x654, UR6 ;  /* 0x0000065408057896 */ /* 0x000fe20008000006 */
[----:B--2---:R-:W-:-:S03]  /*33c0*/  IMAD.SHL.U32 R4, R5, 0x20, RZ ;  /* 0x0000002005047824 */ /* 0x004fc600078e00ff */
[-C--:B------:R-:W-:Y:S02]  /*33d0*/  SHF.L.U32 R3, R3, R5.reuse, RZ ;  /* 0x0000000503037219 */ /* 0x080fe400000006ff */
[----:B------:R-:W-:Y:S01]  /*33e0*/  SHF.L.U32 R5, R2, R5, RZ ;  /* 0x0000000502057219 */ /* 0x000fe200000006ff */
[----:B------:R2:W-:Y:S04]  /*33f0*/  STS [UR37+0x140], R4 ;  /* 0x00014004ff007988 */ /* 0x0005e80008000825 */
[----:B------:R2:W-:Y:S04]  /*3400*/  ATOMS.OR RZ, [UR4+0x14], R3 ;  /* 0x00001403ffff798c */ /* 0x0005e8000b000004 */
[----:B------:R2:W-:Y:S01]  /*3410*/  ATOMS.OR RZ, [UR4+0x18], R5 ;  /* 0x00001805ffff798c */ /* 0x0005e2000b000004 */
[----:B------:R-:W-:Y:S03]  /*3420*/  SYNCS.ARRIVE.TRANS64.RED.A1T0 RZ, [UR5], RZ ;  /* 0x000000ffffff79a7 */ /* 0x000fe60008100405 */
[----:B------:R2:W-:Y:S01]  /*3430*/  ATOMS.XOR RZ, [UR4+0x10], R2 ;  /* 0x00001002ffff798c */ /* 0x0005e2000b800004 */
[----:B------:R-:W-:Y:S05]  /*3440*/  BRA `(.L_x_63) ;  /* 0x0000000000107947 */ /* 0x000fea0003800000 */
.L_x_56:
[----:B------:R-:W-:-:S05]  /*3450*/  MOV R2, 0xffffffff ;  /* 0xffffffff00027802 */ /* 0x000fca0000000f00 */
[----:B------:R1:W-:Y:S02]  /*3460*/  STS [UR37+0x140], R2 ;  /* 0x00014002ff007988 */ /* 0x0003e40008000825 */
[----:B-1----:R-:W-:Y:S02]  /*3470*/  MOV R2, 0x3490 ;  /* 0x0000349000027802 */ /* 0x002fe40000000f00 */
[----:B-----5:R-:W-:Y:S05]  /*3480*/  CALL.REL.NOINC `($__internal_1_$__cuda_sm10x_tcgen05_guardrail_trap_phase_invalid_during_alloc) ;  /* 0x0000006000ac7944 */ /* 0x020fea0003c00000 */
.L_x_63:
[----:B------:R-:W-:Y:S05]  /*3490*/  WARPSYNC.ALL ;  /* 0x0000000000007948 */ /* 0x000fea0003800000 */
[----:B------:R-:W3:Y:S01]  /*34a0*/  S2UR UR5, SR_CgaCtaId ;  /* 0x00000000000579c3 */ /* 0x000ee20000008800 */
[----:B------:R-:W-:Y:S01]  /*34b0*/  UMOV UR4, 0x400 ;  /* 0x0000040000047882 */ /* 0x000fe20000000000 */
[----:B------:R-:W-:-:S06]  /*34c0*/  NOP ;  /* 0x0000000000007918 */ /* 0x000fcc0000000000 */
[----:B------:R-:W-:Y:S06]  /*34d0*/  BAR.ARV 0x6, 0xa0 ;  /* 0x0182800000007b1d */ /* 0x000fec0000002000 */
[----:B------:R-:W4:Y:S01]  /*34e0*/  LDCU UR6, c[0x0][0x38c] ;  /* 0x00007180ff0677ac */ /* 0x000f220008000800 */
[----:B------:R-:W-:Y:S01]  /*34f0*/  LOP3.LUT R0, R0, 0xffff, RZ, 0xc0, !PT ;  /* 0x0000ffff00007812 */ /* 0x000fe200078ec0ff */
[----:B-1----:R-:W-:Y:S01]  /*3500*/  IMAD.MOV.U32 R9, RZ, RZ, 0x1 ;  /* 0x00000001ff097424 */ /* 0x002fe200078e00ff */
[----:B------:R-:W-:Y:S01]  /*3510*/  LOP3.LUT R8, R8, 0xffff, RZ, 0xc0, !PT ;  /* 0x0000ffff08087812 */ /* 0x000fe200078ec0ff */
[----:B------:R-:W-:Y:S01]  /*3520*/  UMOV UR18, URZ ;  /* 0x000000ff00127c82 */ /* 0x000fe20008000000 */
[----:B------:R-:W-:Y:S01]  /*3530*/  R2UR UR11, R0 ;  /* 0x00000000000b72ca */ /* 0x000fe200000e0000 */
[----:B------:R-:W-:Y:S01]  /*3540*/  UMOV UR17, URZ ;  /* 0x000000ff00117c82 */ /* 0x000fe20008000000 */
[----:B------:R-:W-:Y:S01]  /*3550*/  R2UR UR12, R8 ;  /* 0x00000000080c72ca */ /* 0x000fe200000e0000 */
[----:B------:R-:W-:Y:S01]  /*3560*/  IMAD.MOV.U32 R8, RZ, RZ, RZ ;  /* 0x000000ffff087224 */ /* 0x000fe200078e00ff */
[----:B------:R-:W-:Y:S01]  /*3570*/  UMOV UR16, URZ ;  /* 0x000000ff00107c82 */ /* 0x000fe20008000000 */
[----:B---3--:R-:W-:-:S02]  /*3580*/  ULEA UR5, UR5, UR4, 0x18 ;  /* 0x0000000405057291 */ /* 0x008fc4000f8ec0ff */
[----:B------:R-:W-:Y:S02]  /*3590*/  UISETP.NE.AND UP2, UPT, UR9, URZ, UPT ;  /* 0x000000ff0900728c */ /* 0x000fe4000bf45270 */
[----:B------:R-:W-:Y:S02]  /*35a0*/  UIADD3 UR13, UPT, UPT, UR5, 0x4300, URZ ;  /* 0x00004300050d7890 */ /* 0x000fe4000fffe0ff */
[----:B------:R-:W-:Y:S02]  /*35b0*/  UIADD3 UR20, UPT, UPT, UR5, 0xc300, URZ ;  /* 0x0000c30005147890 */ /* 0x000fe4000fffe0ff */
[----:B----4-:R-:W-:Y:S01]  /*35c0*/  UIADD3 UR6, UPT, UPT, UR6, 0x3f, URZ ;  /* 0x0000003f06067890 */ /* 0x010fe2000fffe0ff */
[----:B--2---:R-:W1:Y:S01]  /*35d0*/  LDS R2, [UR5+0x140] ;  /* 0x00014005ff027984 */ /* 0x004e620008000800 */
[----:B------:R-:W-:Y:S02]  /*35e0*/  USHF.R.U32.HI UR13, URZ, 0x4, UR13 ;  /* 0x00000004ff0d7899 */ /* 0x000fe4000801160d */
[----:B------:R-:W-:-:S02]  /*35f0*/  USHF.R.S32.HI UR4, URZ, 0x1f, UR6 ;  /* 0x0000001fff047899 */ /* 0x000fc40008011406 */
[----:B------:R-:W-:Y:S02]  /*3600*/  USHF.R.U32.HI UR20, URZ, 0x4, UR20 ;  /* 0x00000004ff147899 */ /* 0x000fe40008011614 */
[----:B------:R-:W-:Y:S02]  /*3610*/  ULEA.HI UR4, UR4, UR6, URZ, 0x6 ;  /* 0x0000000604047291 */ /* 0x000fe4000f8f30ff */
[----:B------:R-:W-:Y:S02]  /*3620*/  ULOP3.LUT UR13, UR13, 0x3fff, URZ, 0xc0, !UPT ;  /* 0x00003fff0d0d7892 */ /* 0x000fe4000f8ec0ff */
[----:B------:R-:W-:Y:S01]  /*3630*/  USHF.R.S32.HI UR4, URZ, 0x6, UR4 ;  /* 0x00000006ff047899 */ /* 0x000fe20008011404 */
[----:B------:R-:W-:Y:S01]  /*3640*/  UMOV UR28, 0x0 ;  /* 0x00000000001c7882 */ /* 0x000fe20000000000 */
[----:B------:R-:W-:Y:S02]  /*3650*/  UMOV UR29, 0x8210010 ;  /* 0x08210010001d7882 */ /* 0x000fe40000000000 */
[----:B------:R-:W-:-:S02]  /*3660*/  UISETP.LT.AND UP0, UPT, UR4, 0x1, UPT ;  /* 0x000000010400788c */ /* 0x000fc4000bf01270 */
[----:B------:R-:W-:Y:S02]  /*3670*/  ULOP3.LUT UR20, UR20, 0x3fff, URZ, 0xc0, !UPT ;  /* 0x00003fff14147892 */ /* 0x000fe4000f8ec0ff */
[----:B------:R-:W-:Y:S02]  /*3680*/  ULOP3.LUT UR13, UR13, 0x10000, URZ, 0xfc, !UPT ;  /* 0x000100000d0d7892 */ /* 0x000fe4000f8efcff */
[----:B------:R-:W-:Y:S01]  /*3690*/  USEL UR19, UR4, 0x1, !UP0 ;  /* 0x0000000104137887 */ /* 0x000fe2000c000000 */
[----:B------:R-:W-:Y:S01]  /*36a0*/  UMOV UR26, 0x0 ;  /* 0x00000000001a7882 */ /* 0x000fe20000000000 */
[----:B------:R-:W-:Y:S01]  /*36b0*/  UMOV UR27, 0x8210010 ;  /* 0x08210010001b7882 */ /* 0x000fe20000000000 */
[----:B------:R-:W-:Y:S01]  /*36c0*/  UMOV UR24, 0x0 ;  /* 0x0000000000187882 */ /* 0x000fe20000000000 */
[----:B------:R-:W-:Y:S01]  /*36d0*/  UMOV UR25, 0x8210010 ;  /* 0x0821001000197882 */ /* 0x000fe20000000000 */
[----:B------:R-:W-:Y:S01]  /*36e0*/  UMOV UR22, 0x0 ;  /* 0x0000000000167882 */ /* 0x000fe20000000000 */
[----:B------:R-:W-:Y:S01]  /*36f0*/  UMOV UR23, 0x8210010 ;  /* 0x0821001000177882 */ /* 0x000fe20000000000 */
[----:B-1----:R-:W-:-:S02]  /*3700*/  R2UR UR21, R2 ;  /* 0x00000000021572ca */ /* 0x002fc400000e0000 */
[----:B------:R-:W-:-:S13]  /*3710*/  CS2R R2, SRZ ;  /* 0x0000000000027805 */ /* 0x000fda000001ff00 */
.L_x_74:
[C---:B------:R-:W-:Y:S02]  /*3720*/  LEA R0, R8.reuse, UR5, 0x3 ;  /* 0x0000000508007c11 */ /* 0x040fe4000f8e18ff */
[----:B------:R-:W-:Y:S02]  /*3730*/  SHF.L.U32 R5, R3, 0x1f, RZ ;  /* 0x0000001f03057819 */ /* 0x000fe400000006ff */
[----:B------:R-:W-:Y:S02]  /*3740*/  LEA R4, R8, UR5, 0x4 ;  /* 0x0000000508047c11 */ /* 0x000fe4000f8e20ff */
[----:B------:R-:W1:Y:S02]  /*3750*/  SYNCS.PHASECHK.TRANS64.TRYWAIT P0, [R0+URZ+0x90], R5 ;  /* 0x00009005000075a7 */ /* 0x000e6400080011ff */
[----:B-1-34-:R-:W-:Y:S05]  /*3760*/  @!P0 BRA `(.L_x_67) ;  /* 0x0000005400f48947 */ /* 0x01afea0003800000 */
.L_x_167:
[----:B-1----:R-:W1:Y:S01]  /*3770*/  LDS.128 R4, [R4+0x120] ;  /* 0x0001200004047984 */ /* 0x002e620000000c00 */
[----:B------:R-:W-:Y:S02]  /*3780*/  VIADD R0, R0, 0xa0 ;  /* 0x000000a000007836 */ /* 0x000fe40000000000 */
[----:B------:R-:W-:Y:S01]  /*3790*/  VIADD R8, R8, 0x1 ;  /* 0x0000000108087836 */ /* 0x000fe20000000000 */
[----:B------:R-:W-:Y:S01]  /*37a0*/  @!PT LDS RZ, [RZ] ;  /* 0x00000000fffff984 */ /* 0x000fe20000000800 */
[----:B------:R-:W-:Y:S01]  /*37b0*/  @!PT LDS RZ, [RZ] ;  /* 0x00000000fffff984 */ /* 0x000fe20000000800 */
[----:B------:R-:W-:Y:S01]  /*37c0*/  @!PT LDS RZ, [RZ] ;  /* 0x00000000fffff984 */ /* 0x000fe20000000800 */
[----:B------:R-:W-:Y:S01]  /*37d0*/  @!PT LDS RZ, [RZ] ;  /* 0x00000000fffff984 */ /* 0x000fe20000000800 */
[----:B------:R2:W-:Y:S06]  /*37e0*/  MEMBAR.ALL.CTA ;  /* 0x0000000000007992 */ /* 0x0005ec0000008000 */
[----:B--2---:R-:W2:Y:S01]  /*37f0*/  FENCE.VIEW.ASYNC.S ;  /* 0x00000000000073c6 */ /* 0x004ea20000000000 */
[----:B------:R-:W-:-:S04]  /*3800*/  PRMT R0, RZ, 0x654, R0 ;  /* 0x00000654ff007816 */ /* 0x000fc80000000000 */
[----:B--2---:R2:W-:Y:S01]  /*3810*/  SYNCS.ARRIVE.TRANS64.RED.A1T0 RZ, [R0+URZ], RZ ;  /* 0x000000ff00ff79a7 */ /* 0x0045e200081004ff */
[----:B-1----:R-:W-:Y:S01]  /*3820*/  LOP3.LUT P1, RZ, R6, 0x1, RZ, 0xc0, !PT ;  /* 0x0000000106ff7812 */ /* 0x002fe2000782c0ff */
[----:B--2---:R-:W-:-:S12]  /*3830*/  BRA.U UP2, `(.L_x_68) ;  /* 0x0000000502087547 */ /* 0x004fd8000b800000 */
[----:B------:R-:W1:Y:S01]  /*3840*/  LDCU UR6, c[0x0][0x38c] ;  /* 0x00007180ff0677ac */ /* 0x000e620008000800 */
[----:B------:R-:W-:Y:S02]  /*3850*/  PLOP3.LUT P2, PT, PT, PT, PT, 0x80, 0x8 ;  /* 0x000000000008781c */ /* 0x000fe40003f4f070 */
[----:B------:R-:W-:Y:S01]  /*3860*/  SHF.L.U32 R5, R9, 0x1f, RZ ;  /* 0x0000001f09057819 */ /* 0x000fe200000006ff */
[----:B------:R-:W-:Y:S02]  /*3870*/  ULEA UR7, UR18, UR5, 0x3 ;  /* 0x0000000512077291 */ /* 0x000fe4000f8e18ff */
[----:B------:R-:W-:Y:S02]  /*3880*/  ULEA UR10, UR18, UR21, 0x6 ;  /* 0x00000015120a7291 */ /* 0x000fe4000f8e30ff */
[----:B-1----:R-:W-:-:S06]  /*3890*/  UISETP.GE.AND UP0, UPT, UR6, 0x1, UPT ;  /* 0x000000010600788c */ /* 0x002fcc000bf06270 */
[----:B------:R-:W-:-:S05]  /*38a0*/  PLOP3.LUT P0, PT, PT, PT, UP0, 0x80, 0x8 ;  /* 0x000000000008781c */ /* 0x000fca0003f0f008 */
[----:B------:R-:W-:-:S08]  /*38b0*/  @UP0 ULEA UR6, UR17, UR5, 0x3 ;  /* 0x0000000511060291 */ /* 0x000fd0000f8e18ff */
[----:B------:R-:W-:-:S04]  /*38c0*/  @P0 SHF.L.U32 R0, R2, 0x1f, RZ ;  /* 0x0000001f02000819 */ /* 0x000fc800000006ff */
[----:B------:R1:W2:Y:S01]  /*38d0*/  @P0 SYNCS.PHASECHK.TRANS64.TRYWAIT P2, [UR6], R0 ;  /* 0x00000000ff0005a7 */ /* 0x0002a20008041106 */
[----:B------:R-:W3:Y:S02]  /*38e0*/  SYNCS.PHASECHK.TRANS64.TRYWAIT P0, [UR7+0xd0], R5 ;  /* 0x0000d005ff0075a7 */ /* 0x000ee40008001107 */
[----:B-123--:R-:W-:Y:S05]  /*38f0*/  @!P0 BRA `(.L_x_69) ;  /* 0x0000005400a48947 */ /* 0x00efea0003800000 */
.L_x_169:
[----:B------:R-:W-:Y:S01]  /*3900*/  UMOV UR15, UR16 ;  /* 0x00000010000f7c82 */ /* 0x000fe20008000000 */
[----:B------:R-:W-:Y:S05]  /*3910*/  BRA.U !UP0, `(.L_x_70) ;  /* 0x0000000108c07547 */ /* 0x000fea000b800000 */
[----:B------:R-:W-:Y:S02]  /*3920*/  UIADD3 UR15, UPT, UPT, UR19, UR16, URZ ;  /* 0x00000010130f7290 */ /* 0x000fe4000fffe0ff */
[----:B------:R-:W-:Y:S01]  /*3930*/  UPLOP3.LUT UP3, UPT, UPT, UPT, UPT, 0x40, 0x4 ;  /* 0x000000000004789c */ /* 0x000fe20003f6e870 */
[----:B------:R-:W-:Y:S01]  /*3940*/  UMOV UR14, UR4 ;  /* 0x00000004000e7c82 */ /* 0x000fe20008000000 */
[----:B------:R-:W-:-:S09]  /*3950*/  UMOV UR46, UR17 ;  /* 0x00000011002e7c82 */ /* 0x000fd20008000000 */
.L_x_73:
[----:B--2---:R-:W-:Y:S01]  /*3960*/  ULEA UR6, UR46, UR5, 0x3 ;  /* 0x000000052e067291 */ /* 0x004fe2000f8e18ff */
[----:B---3--:R-:W-:Y:S11]  /*3970*/  @P2 BRA `(.L_x_71) ;  /* 0x00000000000c2947 */ /* 0x008ff60003800000 */
[----:B-1----:R-:W-:Y:S04]  /*3980*/  SHF.L.U32 R5, R2, 0x1f, RZ ;  /* 0x0000001f02057819 */ /* 0x002fe800000006ff */
[----:B------:R-:W1:Y:S02]  /*3990*/  SYNCS.PHASECHK.TRANS64.TRYWAIT P0, [UR6], R5 ;  /* 0x00000005ff0075a7 */ /* 0x000e640008001106 */
[----:B-1----:R-:W-:Y:S05]  /*39a0*/  @!P0 BRA `(.L_x_72) ;  /* 0x0000005400908947 */ /* 0x002fea0003800000 */
.L_x_71:
[----:B------:R-:W-:Y:S01]  /*39b0*/  UISETP.NE.AND UP0, UPT, UR14, 0x1, UPT ;  /* 0x000000010e00788c */ /* 0x000fe2000bf05270 */
[----:B------:R-:W-:Y:S01]  /*39c0*/  PLOP3.LUT P2, PT, PT, PT, PT, 0x80, 0x8 ;  /* 0x000000000008781c */ /* 0x000fe20003f4f070 */
[----:B------:R-:W-:Y:S02]  /*39d0*/  UIADD3 UR17, UPT, UPT, UR46, 0x1, URZ ;  /* 0x000000012e117890 */ /* 0x000fe4000fffe0ff */
[----:B------:R-:W-:Y:S02]  /*39e0*/  ULEA UR32, UR46, UR20, 0x9 ;  /* 0x000000142e207291 */ /* 0x000fe4000f8e48ff */
[----:B------:R-:W-:Y:S01]  /*39f0*/  UISETP.NE.AND UP1, UPT, UR17, 0x4, UPT ;  /* 0x000000041100788c */ /* 0x000fe2000bf25270 */
[----:B------:R-:W-:Y:S01]  /*3a00*/  PLOP3.LUT P0, PT, PT, PT, UP0, 0x80, 0x8 ;  /* 0x000000000008781c */ /* 0x000fe20003f0f008 */
[----:B------:R-:W-:Y:S02]  /*3a10*/  UIADD3 UR44, UPT, UPT, UR32, 0x80, URZ ;  /* 0x00000080202c7890 */ /* 0x000fe4000fffe0ff */
[----:B------:R-:W-:Y:S02]  /*3a20*/  USEL UR31, URZ, 0x1, UP1 ;  /* 0x00000001ff1f7887 */ /* 0x000fe40008800000 */
[----:B------:R-:W-:Y:S02]  /*3a30*/  USEL UR17, UR17, URZ, UP1 ;  /* 0x000000ff11117287 */ /* 0x000fe40008800000 */
[----:B------:R-:W-:Y:S02]  /*3a40*/  UIADD3 UR40, UPT, UPT, UR32, 0x100, URZ ;  /* 0x0000010020287890 */ /* 0x000fe4000fffe0ff */
[----:B------:R-:W-:Y:S01]  /*3a50*/  @UP0 ULEA UR30, UR17, UR5, 0x3 ;  /* 0x00000005111e0291 */ /* 0x000fe2000f8e18ff */
[----:B------:R-:W-:Y:S01]  /*3a60*/  LOP3.LUT R2, R2, UR31, RZ, 0x3c, !PT ;  /* 0x0000001f02027c12 */ /* 0x000fe2000f8e3cff */
[----:B------:R-:W-:Y:S02]  /*3a70*/  UIADD3 UR36, UPT, UPT, UR32, 0x180, URZ ;  /* 0x0000018020247890 */ /* 0x000fe4000fffe0ff */
[----:B------:R-:W-:Y:S01]  /*3a80*/  UIADD3 UR6, UPT, UPT, UR6, 0x20, URZ ;  /* 0x0000002006067890 */ /* 0x000fe2000fffe0ff */
[----:B-1----:R-:W-:Y:S01]  /*3a90*/  @P0 SHF.L.U32 R0, R2, 0x1f, RZ ;  /* 0x0000001f02000819 */ /* 0x002fe200000006ff */
[----:B------:R-:W-:Y:S02]  /*3aa0*/  UIADD3 UR16, UPT, UPT, UR16, 0x1, URZ ;  /* 0x0000000110107890 */ /* 0x000fe4000fffe0ff */
[----:B------:R-:W-:Y:S01]  /*3ab0*/  UIADD3 UR14, UPT, UPT, UR14, -0x1, URZ ;  /* 0xffffffff0e0e7890 */ /* 0x000fe2000fffe0ff */
[----:B------:R2:W3:Y:S01]  /*3ac0*/  @P0 SYNCS.PHASECHK.TRANS64.TRYWAIT P2, [UR30], R0 ;  /* 0x00000000ff0005a7 */ /* 0x0004e2000804111e */
[----:B------:R-:W-:Y:S02]  /*3ad0*/  ULEA UR30, UR46, UR13, 0x9 ;  /* 0x0000000d2e1e7291 */ /* 0x000fe4000f8e48ff */
[----:B------:R-:W-:Y:S02]  /*3ae0*/  UISETP.NE.AND UP0, UPT, UR16, UR15, UPT ;  /* 0x0000000f1000728c */ /* 0x000fe4000bf05270 */
[----:B------:R-:W-:Y:S02]  /*3af0*/  UIADD3 UR42, UPT, UPT, UR30, 0x2, URZ ;  /* 0x000000021e2a7890 */ /* 0x000fe4000fffe0ff */
[----:B------:R-:W-:Y:S02]  /*3b00*/  UIADD3 UR38, UPT, UPT, UR30, 0x4, URZ ;  /* 0x000000041e267890 */ /* 0x000fe4000fffe0ff */
[----:B------:R-:W-:Y:S01]  /*3b10*/  UIADD3 UR34, UPT, UPT, UR30, 0x6, URZ ;  /* 0x000000061e227890 */ /* 0x000fe2000fffe0ff */
[----:B------:R-:W-:Y:S01]  /*3b20*/  UMOV UR33, 0x40004040 ;  /* 0x4000404000217882 */ /* 0x000fe20000000000 */
[----:B------:R-:W-:Y:S01]  /*3b30*/  UMOV UR31, 0x40004040 ;  /* 0x40004040001f7882 */ /* 0x000fe20000000000 */
[----:B------:R-:W-:Y:S01]  /*3b40*/  UMOV UR45, 0x40004040 ;  /* 0x40004040002d7882 */ /* 0x000fe20000000000 */
[----:B------:R2:W-:Y:S01]  /*3b50*/  UTCHMMA.2CTA gdesc[UR30], gdesc[UR32], tmem[UR10], tmem[UR28], idesc[UR29], UP3 ;  /* 0x00ff1c201e0075ea */ /* 0x0005e20009a0000a */
[----:B------:R-:W-:Y:S01]  /*3b60*/  UPLOP3.LUT UP3, UPT, UPT, UPT, UPT, 0x80, 0x8 ;  /* 0x000000000008789c */ /* 0x000fe20003f6f070 */
[----:B------:R-:W-:Y:S01]  /*3b70*/  UMOV UR43, 0x40004040 ;  /* 0x40004040002b7882 */ /* 0x000fe20000000000 */
[----:B------:R-:W-:Y:S01]  /*3b80*/  UMOV UR41, 0x40004040 ;  /* 0x4000404000297882 */ /* 0x000fe20000000000 */
[----:B------:R2:W-:Y:S01]  /*3b90*/  UTCHMMA.2CTA gdesc[UR42], gdesc[UR44], tmem[UR10], tmem[UR26], idesc[UR27], UPT ;  /* 0x00ff1a2c2a0075ea */ /* 0x0005e2000ba0000a */
[----:B------:R-:W-:Y:S01]  /*3ba0*/  UMOV UR39, 0x40004040 ;  /* 0x4000404000277882 */ /* 0x000fe20000000000 */
[----:B------:R-:W-:Y:S01]  /*3bb0*/  UMOV UR37, 0x40004040 ;  /* 0x4000404000257882 */ /* 0x000fe20000000000 */
[----:B------:R-:W-:Y:S01]  /*3bc0*/  UMOV UR35, 0x40004040 ;  /* 0x4000404000237882 */ /* 0x000fe20000000000 */
[----:B------:R2:W-:Y:S01]  /*3bd0*/  UTCHMMA.2CTA gdesc[UR38], gdesc[UR40], tmem[UR10], tmem[UR24], idesc[UR25], UPT ;  /* 0x00ff1828260075ea */ /* 0x0005e2000ba0000a */
[----:B------:R2:W-:Y:S01]  /*3be0*/  UTCHMMA.2CTA gdesc[UR34], gdesc[UR36], tmem[UR10], tmem[UR22], idesc[UR23], UPT ;  /* 0x00ff1624220075ea */ /* 0x0005e2000ba0000a */
[----:B------:R2:W-:Y:S01]  /*3bf0*/  UTCBAR.2CTA.MULTICAST [UR6], URZ, UR12 ;  /* 0x000000ff060073e9 */ /* 0x0005e2000820080c */
[----:B------:R-:W-:Y:S01]  /*3c00*/  UMOV UR46, UR17 ;  /* 0x00000011002e7c82 */ /* 0x000fe20008000000 */
[----:B------:R-:W-:Y:S05]  /*3c10*/  BRA.U UP0, `(.L_x_73) ;  /* 0xfffffffd00507547 */ /* 0x000fea000b83ffff */
.L_x_70:
[----:B------:R-:W-:Y:S01]  /*3c20*/  UIADD3 UR7, UPT, UPT, UR7, 0xb0, URZ ;  /* 0x000000b007077890 */ /* 0x000fe2000fffe0ff */
[----:B------:R-:W-:-:S08]  /*3c30*/  UMOV UR16, UR15 ;  /* 0x0000000f00107c82 */ /* 0x000fd00008000000 */
[----:B------:R4:W-:Y:S01]  /*3c40*/  UTCBAR.2CTA.MULTICAST [UR7], URZ, UR11 ;  /* 0x000000ff070073e9 */ /* 0x0009e2000820080b */
[----:B------:R-:W-:Y:S02]  /*3c50*/  NOP ;  /* 0x0000000000007918 */ /* 0x000fe40000000000 */
.L_x_68:
[----:B------:R-:W-:Y:S01]  /*3c60*/  UIADD3 UR18, UPT, UPT, UR18, 0x1, URZ ;  /* 0x0000000112127890 */ /* 0x000fe2000fffe0ff */
[----:B------:R-:W-:-:S03]  /*3c70*/  ISETP.NE.AND P0, PT, R8, 0x2, PT ;  /* 0x000000020800780c */ /* 0x000fc60003f05270 */
[----:B------:R-:W-:Y:S01]  /*3c80*/  UISETP.NE.AND UP0, UPT, UR18, 0x4, UPT ;  /* 0x000000041200788c */ /* 0x000fe2000bf05270 */
[----:B-12---:R-:W-:Y:S02]  /*3c90*/  SEL R0, RZ, 0x1, P0 ;  /* 0x00000001ff007807 */ /* 0x006fe40000000000 */
[----:B------:R-:W-:Y:S01]  /*3ca0*/  SEL R8, R8, RZ, P0 ;  /* 0x000000ff08087207 */ /* 0x000fe20000000000 */
[----:B------:R-:W-:Y:S01]  /*3cb0*/  USEL UR6, URZ, 0x1, UP0 ;  /* 0x00000001ff067887 */ /* 0x000fe20008000000 */
[----:B------:R-:W-:Y:S01]  /*3cc0*/  LOP3.LUT R3, R3, R0, RZ, 0x3c, !PT ;  /* 0x0000000003037212 */ /* 0x000fe200078e3cff */
[----:B------:R-:W-:-:S04]  /*3cd0*/  USEL UR18, UR18, URZ, UP0 ;  /* 0x000000ff12127287 */ /* 0x000fc80008000000 */
[----:B------:R-:W-:Y:S01]  /*3ce0*/  LOP3.LUT R9, R9, UR6, RZ, 0x3c, !PT ;  /* 0x0000000609097c12 */ /* 0x000fe2000f8e3cff */
[----:B------:R-:W-:Y:S07]  /*3cf0*/  @P1 BRA `(.L_x_74) ;  /* 0xfffffff800881947 */ /* 0x000fee000383ffff */
[----:B------:R-:W1:Y:S01]  /*3d00*/  S2UR UR4, SR_CgaCtaId ;  /* 0x00000000000479c3 */ /* 0x000e620000008800 */
[----:B------:R-:W-:Y:S01]  /*3d10*/  ELECT P0, URZ, PT ;  /* 0x0000000000ff782f */ /* 0x000fe20003800000 */
[----:B------:R-:W-:Y:S01]  /*3d20*/  HFMA2 R0, -RZ, RZ, 0, 5.9604644775390625e-08 ;  /* 0x00000001ff007431 */ /* 0x000fe200000001ff */
[----:B------:R-:W-:-:S05]  /*3d30*/  UMOV UR6, 0x40 ;  /* 0x0000004000067882 */ /* 0x000fca0000000000 */
[----:B------:R-:W-:Y:S01]  /*3d40*/  UVIRTCOUNT.DEALLOC.SMPOOL 0x80 ;  /* 0x000000800000784c */ /* 0x000fe20000000000 */
[----:B------:R-:W-:Y:S02]  /*3d50*/  UISETP.NE.AND UP0, UPT, UR9, URZ, UPT ;  /* 0x000000ff0900728c */ /* 0x000fe4000bf05270 */
[----:B-1----:R-:W-:-:S09]  /*3d60*/  ULEA UR4, UR4, UR6, 0x18 ;  /* 0x0000000604047291 */ /* 0x002fd2000f8ec0ff */
[----:B------:R1:W-:Y:S01]  /*3d70*/  @P0 STS.U8 [UR4+0x1c], R0 ;  /* 0x00001c00ff000988 */ /* 0x0003e20008000004 */
[----:B------:R-:W-:Y:S05]  /*3d80*/  BRA.U UP0, `(.L_x_75) ;  /* 0x0000000100a07547 */ /* 0x000fea000b800000 */
[----:B------:R-:W-:Y:S01]  /*3d90*/  UIADD3 UR6, UPT, UPT, UR5, 0xd0, URZ ;  /* 0x000000d005067890 */ /* 0x000fe2000fffe0ff */
[----:B------:R-:W-:-:S03]  /*3da0*/  SHF.L.U32 R3, R9, 0x1f, RZ ;  /* 0x0000001f09037819 */ /* 0x000fc600000006ff */
[----:B----4-:R-:W-:-:S09]  /*3db0*/  ULEA UR7, UR18, UR6, 0x3 ;  /* 0x0000000612077291 */ /* 0x010fd2000f8e18ff */
[----:B------:R-:W2:Y:S02]  /*3dc0*/  SYNCS.PHASECHK.TRANS64.TRYWAIT P0, [UR7], R3 ;  /* 0x00000003ff0075a7 */ /* 0x000ea40008001107 */
[----:B--2---:R-:W-:Y:S05]  /*3dd0*/  @!P0 BRA `(.L_x_76) ;  /* 0x00000050009c8947 */ /* 0x004fea0003800000 */
.L_x_172:
        /* <DEDUP_REMOVED lines=9> */
.L_x_174:
        /* <DEDUP_REMOVED lines=9> */
.L_x_176:
[----:B------:R-:W-:-:S04]  /*3f00*/  UIADD3 UR9, UPT, UPT, UR9, 0x1, URZ ;  /* 0x0000000109097890 */ /* 0x000fc8000fffe0ff */
[----:B------:R-:W-:-:S04]  /*3f10*/  UISETP.NE.AND UP1, UPT, UR9, 0x4, UPT ;  /* 0x000000040900788c */ /* 0x000fc8000bf25270 */
[----:B------:R-:W-:Y:S02]  /*3f20*/  USEL UR7, URZ, 0x1, UP1 ;  /* 0x00000001ff077887 */ /* 0x000fe40008800000 */
[----:B------:R-:W-:-:S04]  /*3f30*/  USEL UR9, UR9, URZ, UP1 ;  /* 0x000000ff09097287 */ /* 0x000fc80008800000 */
[----:B------:R-:W-:Y:S01]  /*3f40*/  ULEA UR9, UR9, UR6, 0x3 ;  /* 0x0000000609097291 */ /* 0x000fe2000f8e18ff */
[----:B-1----:R-:W-:-:S04]  /*3f50*/  LOP3.LUT R3, R2, UR7, RZ, 0x3c, !PT ;  /* 0x0000000702037c12 */ /* 0x002fc8000f8e3cff */
[----:B------:R-:W-:Y:S01]  /*3f60*/  SHF.L.U32 R3, R3, 0x1f, RZ ;  /* 0x0000001f03037819 */ /* 0x000fe200000006ff */
[----:B------:R-:W-:-:S04]  /*3f70*/  IMAD.U32 R0, RZ, RZ, UR9 ;  /* 0x00000009ff007e24 */ /* 0x000fc8000f8e00ff */
[----:B------:R1:W2:Y:S03]  /*3f80*/  SYNCS.PHASECHK.TRANS64.TRYWAIT P0, [R0+URZ], R3 ;  /* 0x00000003000075a7 */ /* 0x0002a600080011ff */
[----:B--2---:R-:W-:Y:S05]  /*3f90*/  @!P0 NANOSLEEP.SYNCS 0x989680 ;  /* 0x009896800000895d */ /* 0x004fea0003900000 */
[----:B------:R-:W2:Y:S02]  /*3fa0*/  @!P0 SYNCS.PHASECHK.TRANS64 P0, [R0+URZ], R3 ;  /* 0x00000003000085a7 */ /* 0x000ea400080010ff */
[----:B--2---:R-:W-:Y:S05]  /*3fb0*/  @P0 BRA `(.L_x_79) ;  /* 0x0000000000200947 */ /* 0x004fea0003800000 */
.L_x_80:
[----:B--2---:R2:W4:Y:S02]  /*3fc0*/  SYNCS.PHASECHK.TRANS64.TRYWAIT P0, [R0+URZ], R3 ;  /* 0x00000003000075a7 */ /* 0x00452400080011ff */
[----:B----4-:R-:W-:Y:S05]  /*3fd0*/  @!P0 NANOSLEEP.SYNCS 0x989680 ;  /* 0x009896800000895d */ /* 0x010fea0003900000 */
[----:B------:R-:W4:Y:S02]  /*3fe0*/  @!P0 SYNCS.PHASECHK.TRANS64 P0, [R0+URZ], R3 ;  /* 0x00000003000085a7 */ /* 0x000f2400080010ff */
[----:B----4-:R-:W-:Y:S05]  /*3ff0*/  @!P0 BRA `(.L_x_80) ;  /* 0xfffffffc00f08947 */ /* 0x010fea000383ffff */
[----:B------:R-:W-:Y:S05]  /*4000*/  BRA `(.L_x_79) ;  /* 0x00000000000c7947 */ /* 0x000fea0003800000 */
.L_x_75:
[----:B------:R-:W-:-:S04]  /*4010*/  UIADD3 UR6, UPT, UPT, UR5, 0x110, URZ ;  /* 0x0000011005067890 */ /* 0x000fc8000fffe0ff */
[----:B------:R-:W-:-:S09]  /*4020*/  UPRMT UR6, UR8, 0x654, UR6 ;  /* 0x0000065408067896 */ /* 0x000fd20008000006 */
[----:B------:R-:W-:Y:S03]  /*4030*/  SYNCS.ARRIVE.TRANS64.RED.A1T0 RZ, [UR6], RZ ;  /* 0x000000ffffff79a7 */ /* 0x000fe60008100406 */
.L_x_79:
[----:B-12---:R-:W-:Y:S01]  /*4040*/  SHF.L.U32 R3, RZ, 0x1f, RZ ;  /* 0x0000001fff037819 */ /* 0x006fe200000006ff */
[----:B------:R-:W-:Y:S01]  /*4050*/  UIADD3 UR6, UPT, UPT, UR5, 0x110, URZ ;  /* 0x0000011005067890 */ /* 0x000fe2000fffe0ff */
[----:B------:R-:W-:Y:S02]  /*4060*/  PLOP3.LUT P0, PT, PT, PT, UP0, 0x80, 0x8 ;  /* 0x000000000008781c */ /* 0x000fe40003f0f008 */
[----:B------:R-:W1:Y:S02]  /*4070*/  SYNCS.PHASECHK.TRANS64.TRYWAIT P1, [UR5+0x110], R3 ;  /* 0x00011003ff0075a7 */ /* 0x000e640008021105 */
[----:B-1----:R-:W-:Y:S09]  /*4080*/  @!P1 BRA `(.L_x_81) ;  /* 0x0000005000389947 */ /* 0x002ff20003800000 */
.L_x_178:
[----:B------:R-:W-:Y:S01]  /*4090*/  @!UP0 UPRMT UR6, UR8, 0x654, UR6 ;  /* 0x0000065408068896 */ /* 0x000fe20008000006 */
[----:B------:R-:W-:Y:S02]  /*40a0*/  UMOV UR5, 0x1 ;  /* 0x0000000100057882 */ /* 0x000fe40000000000 */
[----:B------:R-:W-:-:S06]  /*40b0*/  UMOV UR8, 0xffff ;  /* 0x0000ffff00087882 */ /* 0x000fcc0000000000 */
[----:B------:R-:W-:Y:S01]  /*40c0*/  @!P0 SYNCS.ARRIVE.TRANS64.RED.A1T0 RZ, [UR6], RZ ;  /* 0x000000ffffff89a7 */ /* 0x000fe20008100406 */
[----:B------:R-:W-:Y:S01]  /*40d0*/  NOP ;  /* 0x0000000000007918 */ /* 0x000fe20000000000 */
[----:B-1----:R-:W1:Y:S01]  /*40e0*/  LDS R0, [UR4+0x14] ;  /* 0x00001404ff007984 */ /* 0x002e620008000800 */
[----:B------:R-:W-:-:S04]  /*40f0*/  ULOP3.LUT UR6, UR21, 0xffff, URZ, 0xc0, !UPT ;  /* 0x0000ffff15067892 */ /* 0x000fc8000f8ec0ff */
[----:B------:R-:W-:-:S04]  /*4100*/  USHF.R.U32.HI UR6, URZ, 0x5, UR6 ;  /* 0x00000005ff067899 */ /* 0x000fc80008011606 */
[----:B------:R-:W-:Y:S02]  /*4110*/  USHF.L.U32 UR8, UR8, UR6, URZ ;  /* 0x0000000608087299 */ /* 0x000fe400080006ff */
[----:B------:R-:W-:-:S04]  /*4120*/  USHF.L.U32 UR5, UR5, UR6, URZ ;  /* 0x0000000605057299 */ /* 0x000fc800080006ff */
[----:B-1----:R-:W-:-:S04]  /*4130*/  LOP3.LUT R0, R0, UR8, RZ, 0xc0, !PT ;  /* 0x0000000800007c12 */ /* 0x002fc8000f8ec0ff */
[----:B------:R-:W-:-:S13]  /*4140*/  ISETP.NE.AND P0, PT, R0, UR8, PT ;  /* 0x0000000800007c0c */ /* 0x000fda000bf05270 */
[----:B------:R-:W-:Y:S05]  /*4150*/  @P0 BRA `(.L_x_82) ;  /* 0x0000000000580947 */ /* 0x000fea0003800000 */
[----:B------:R-:W1:Y:S02]  /*4160*/  LDS R0, [UR4+0x18] ;  /* 0x00001804ff007984 */ /* 0x000e640008000800 */
[----:B-1----:R-:W-:-:S04]  /*4170*/  LOP3.LUT R0, R0, UR5, RZ, 0xc0, !PT ;  /* 0x0000000500007c12 */ /* 0x002fc8000f8ec0ff */
[----:B------:R-:W-:-:S13]  /*4180*/  ISETP.NE.AND P0, PT, R0, UR5, PT ;  /* 0x0000000500007c0c */ /* 0x000fda000bf05270 */
[----:B------:R-:W-:Y:S05]  /*4190*/  @P0 BRA `(.L_x_83) ;  /* 0x00000000003c0947 */ /* 0x000fea0003800000 */
[----:B------:R-:W1:Y:S01]  /*41a0*/  S2R R2, SR_LANEID ;  /* 0x0000000000027919 */ /* 0x000e620000000000 */
[----:B------:R-:W-:Y:S01]  /*41b0*/  ULOP3.LUT UR8, URZ, UR8, URZ, 0x33, !UPT ;  /* 0x00000008ff087292 */ /* 0x000fe2000f8e33ff */
[----:B------:R-:W-:Y:S01]  /*41c0*/  LOP3.LUT R4, RZ, UR5, RZ, 0x33, !PT ;  /* 0x00000005ff047c12 */ /* 0x000fe2000f8e33ff */
[----:B----4-:R-:W-:Y:S02]  /*41d0*/  VOTEU.ANY UR7, UPT, PT ;  /* 0x0000000000077886 */ /* 0x010fe400038e0100 */
[----:B------:R-:W-:Y:S01]  /*41e0*/  UFLO.U32 UR7, UR7 ;  /* 0x00000007000772bd */ /* 0x000fe200080e0000 */
[----:B------:R-:W2:Y:S01]  /*41f0*/  REDUX UR5, R4 ;  /* 0x00000000040573c4 */ /* 0x000ea20000000000 */
[----:B------:R-:W-:-:S06]  /*4200*/  IMAD.U32 R0, RZ, RZ, UR8 ;  /* 0x00000008ff007e24 */ /* 0x000fcc000f8e00ff */
[----:B------:R4:W-:Y:S01]  /*4210*/  UTCATOMSWS.AND URZ, UR8 ;  /* 0x0000000800ff79e3 */ /* 0x0009e20008000000 */
[----:B------:R-:W3:Y:S01]  /*4220*/  REDUX UR6, R0 ;  /* 0x00000000000673c4 */ /* 0x000ee20000000000 */
[----:B-1----:R-:W-:Y:S01]  /*4230*/  ISETP.EQ.U32.AND P0, PT, R2, UR7, PT ;  /* 0x0000000702007c0c */ /* 0x002fe2000bf02070 */
[----:B--2---:R-:W-:Y:S01]  /*4240*/  IMAD.U32 R2, RZ, RZ, UR5 ;  /* 0x00000005ff027e24 */ /* 0x004fe2000f8e00ff */
[----:B---3--:R-:W-:-:S11]  /*4250*/  MOV R3, UR6 ;  /* 0x0000000600037c02 */ /* 0x008fd60008000f00 */
[----:B------:R4:W-:Y:S04]  /*4260*/  @P0 ATOMS.AND RZ, [UR4+0x14], R3 ;  /* 0x00001403ffff098c */ /* 0x0009e8000a800004 */
[----:B------:R4:W-:Y:S01]  /*4270*/  @P0 ATOMS.AND RZ, [UR4+0x18], R2 ;  /* 0x00001802ffff098c */ /* 0x0009e2000a800004 */
[----:B------:R-:W-:Y:S05]  /*4280*/  BRA `(.L_x_84) ;  /* 0x0000000000147947 */ /* 0x000fea0003800000 */
.L_x_83:
[----:B------:R-:W-:Y:S02]  /*4290*/  MOV R2, 0x42b0 ;  /* 0x000042b000027802 */ /* 0x000fe40000000f00 */
[----:B---345:R-:W-:Y:S05]  /*42a0*/  CALL.REL.NOINC `($__internal_0_$__cuda_sm10x_tcgen05_guardrail_trap_col_being_dealloced_not_returned_by_alloc) ;  /* 0x0000005400187944 */ /* 0x038fea0003c00000 */
[----:B------:R-:W-:Y:S05]  /*42b0*/  BRA `(.L_x_84) ;  /* 0x0000000000087947 */ /* 0x000fea0003800000 */
.L_x_82:
[----:B------:R-:W-:Y:S02]  /*42c0*/  MOV R2, 0x42e0 ;  /* 0x000042e000027802 */ /* 0x000fe40000000f00 */
[----:B---345:R-:W-:Y:S05]  /*42d0*/  CALL.REL.NOINC `($__internal_2_$__cuda_sm10x_tcgen05_guardrail_trap_unallocated_columns_being_dealloced) ;  /* 0x0000005400247944 */ /* 0x038fea0003c00000 */
.L_x_84:
[----:B------:R-:W-:Y:S01]  /*42e0*/  NOP ;  /* 0x0000000000007918 */ /* 0x000fe20000000000 */
[----:B----4-:R-:W-:Y:S05]  /*42f0*/  EXIT ;  /* 0x000000000000794d */ /* 0x010fea0003800000 */
.L_x_55:
[----:B------:R-:W-:-:S09]  /*4300*/  UISETP.NE.OR UP5, UPT, UR10, 0x3, !UP5 ;  /* 0x000000030a00788c */ /* 0x000fd2000efa5670 */
[----:B------:R-:W-:Y:S05]  /*4310*/  BRA.U UP5, `(.L_x_85) ;  /* 0x0000001105787547 */ /* 0x000fea000b800000 */
[----:B------:R-:W1:Y:S01]  /*4320*/  LDC R0, c[0x0][0xb30] ;  /* 0x0002cc00ff007b82 */ /* 0x000e620000000800 */
[----:B------:R-:W2:Y:S01]  /*4330*/  LDCU.64 UR8, c[0x0][0x888] ;  /* 0x00011100ff0877ac */ /* 0x000ea20008000a00 */
[----:B------:R-:W-:Y:S02]  /*4340*/  HFMA2 R25, -RZ, RZ, 0, 0 ;  /* 0x00000000ff197431 */ /* 0x000fe400000001ff */
[----:B-----5:R-:W-:Y:S01]  /*4350*/  IMAD.MOV.U32 R32, RZ, RZ, 0x1 ;  /* 0x00000001ff207424 */ /* 0x020fe200078e00ff */
[----:B------:R-:W-:Y:S01]  /*4360*/  MOV R23, 0x1000 ;  /* 0x0000100000177802 */ /* 0x000fe20000000f00 */
[----:B------:R-:W3:Y:S01]  /*4370*/  LDCU.64 UR4, c[0x0][0x890] ;  /* 0x00011200ff0477ac */ /* 0x000ee20008000a00 */
[----:B------:R-:W-:Y:S01]  /*4380*/  IMAD.MOV.U32 R27, RZ, RZ, RZ ;  /* 0x000000ffff1b7224 */ /* 0x000fe200078e00ff */
[----:B------:R-:W4:Y:S01]  /*4390*/  LDC R19, c[0x0][0x370] ;  /* 0x0000dc00ff137b82 */ /* 0x000f220000000800 */
[----:B------:R-:W-:Y:S01]  /*43a0*/  UMOV UR7, 0x400 ;  /* 0x0000040000077882 */ /* 0x000fe20000000000 */
[----:B------:R-:W-:-:S02]  /*43b0*/  UPLOP3.LUT UP0, UPT, UPT, UPT, UPT, 0x40, 0x4 ;  /* 0x000000000004789c */ /* 0x000fc40003f0e870 */
[----:B------:R-:W-:-:S04]  /*43c0*/  ULEA UR7, UR37, UR7, 0x18 ;  /* 0x0000000725077291 */ /* 0x000fc8000f8ec0ff */
[----:B------:R-:W4:Y:S01]  /*43d0*/  LDC R2, c[0x0][0xb0c] ;  /* 0x0002c300ff027b82 */ /* 0x000f220000000800 */
[----:B------:R-:W-:Y:S02]  /*43e0*/  UIADD3 UR13, UPT, UPT, UR7, 0x58, URZ ;  /* 0x00000058070d7890 */ /* 0x000fe4000fffe0ff */
[----:B--2---:R-:W-:Y:S02]  /*43f0*/  UISETP.NE.U32.AND UP3, UPT, UR8, URZ, UPT ;  /* 0x000000ff0800728c */ /* 0x004fe4000bf65070 */
[----:B------:R-:W-:Y:S02]  /*4400*/  UIADD3 UR41, UPT, UPT, UR7, 0x40, URZ ;  /* 0x0000004007297890 */ /* 0x000fe4000fffe0ff */
[----:B---3--:R-:W-:Y:S01]  /*4410*/  UISETP.NE.U32.AND UP4, UPT, UR4, URZ, UPT ;  /* 0x000000ff0400728c */ /* 0x008fe2000bf85070 */
[----:B------:R-:W2:Y:S01]  /*4420*/  LDC R18, c[0x0][0xb20] ;  /* 0x0002c800ff127b82 */ /* 0x000ea20000000800 */
[----:B-1----:R-:W-:Y:S01]  /*4430*/  ISETP.NE.AND P1, PT, R0, 0x1, PT ;  /* 0x000000010000780c */ /* 0x002fe20003f25270 */
[----:B------:R-:W-:-:S02]  /*4440*/  UISETP.NE.AND.EX UP3, UPT, UR9, URZ, UPT, UP3 ;  /* 0x000000ff0900728c */ /* 0x000fc4000bf65330 */
[----:B------:R-:W-:Y:S02]  /*4450*/  UIADD3 UR33, UPT, UPT, UR7, 0x48, URZ ;  /* 0x0000004807217890 */ /* 0x000fe4000fffe0ff */
[----:B------:R-:W-:Y:S02]  /*4460*/  UIADD3 UR25, UPT, UPT, UR7, 0x50, URZ ;  /* 0x0000005007197890 */ /* 0x000fe4000fffe0ff */
[----:B------:R-:W1:Y:S01]  /*4470*/  LDC.64 R36, c[0x0][0x348] ;  /* 0x0000d200ff247b82 */ /* 0x000e620000000a00 */
[----:B------:R-:W-:Y:S02]  /*4480*/  UPRMT UR13, UR37, 0x654, UR13 ;  /* 0x00000654250d7896 */ /* 0x000fe4000800000d */
[----:B------:R-:W-:-:S05]  /*4490*/  UISETP.NE.AND.EX UP4, UPT, UR5, URZ, UPT, UP4 ;  /* 0x000000ff0500728c */ /* 0x000fca000bf85340 */
[----:B------:R-:W3:Y:S08]  /*44a0*/  LDC.64 R16, c[0x0][0xb10] ;  /* 0x0002c400ff107b82 */ /* 0x000ef00000000a00 */
[----:B------:R-:W1:Y:S08]  /*44b0*/  LDC.64 R6, c[0x0][0xb18] ;  /* 0x0002c600ff067b82 */ /* 0x000e700000000a00 */
[----:B------:R-:W1:Y:S08]  /*44c0*/  LDC.64 R4, c[0x0][0xb28] ;  /* 0x0002ca00ff047b82 */ /* 0x000e700000000a00 */
[----:B--2-4-:R-:W1:Y:S02]  /*44d0*/  LDC R22, c[0x0][0x374] ;  /* 0x0000dd00ff167b82 */ /* 0x014e640000000800 */
.L_x_96:
[----:B------:R-:W-:Y:S02]  /*44e0*/  LEA R0, R27, UR7, 0x3 ;  /* 0x000000071b007c11 */ /* 0x000fe4000f8e18ff */
[----:B------:R-:W-:Y:S02]  /*44f0*/  SHF.L.U32 R3, R25, 0x1f, RZ ;  /* 0x0000001f19037819 */ /* 0x000fe400000006ff */
[----:B------:R-:W-:Y:S02]  /*4500*/  LEA R28, R27, UR7, 0x4 ;  /* 0x000000071b1c7c11 */ /* 0x000fe4000f8e20ff */
[----:B--2---:R-:W2:Y:S02]  /*4510*/  SYNCS.PHASECHK.TRANS64.TRYWAIT P0, [R0+URZ+0x90], R3 ;  /* 0x00009003000075a7 */ /* 0x004ea400080011ff */
[----:B--2---:R-:W-:Y:S05]  /*4520*/  @!P0 BRA `(.L_x_86) ;  /* 0x0000004c00288947 */ /* 0x004fea0003800000 */
.L_x_179:
[----:B------:R-:W-:Y:S01]  /*4530*/  ISETP.GE.AND P0, PT, R26, 0x1, PT ;  /* 0x000000011a00780c */ /* 0x000fe20003f06270 */
[----:B------:R-:W4:Y:S01]  /*4540*/  LDS.128 R28, [R28+0x120] ;  /* 0x000120001c1c7984 */ /* 0x000f220000000c00 */
[----:B--2---:R-:W-:Y:S01]  /*4550*/  VIADD R0, R0, 0xa0 ;  /* 0x000000a000007836 */ /* 0x004fe20000000000 */
[----:B------:R-:W-:Y:S01]  /*4560*/  @!PT LDS RZ, [RZ] ;  /* 0x00000000fffff984 */ /* 0x000fe20000000800 */
[----:B------:R-:W-:Y:S01]  /*4570*/  @!PT LDS RZ, [RZ] ;  /* 0x00000000fffff984 */ /* 0x000fe20000000800 */
[----:B------:R-:W-:Y:S01]  /*4580*/  @!PT LDS RZ, [RZ] ;  /* 0x00000000fffff984 */ /* 0x000fe20000000800 */
[----:B------:R-:W-:Y:S01]  /*4590*/  @!PT LDS RZ, [RZ] ;  /* 0x00000000fffff984 */ /* 0x000fe20000000800 */
[----:B------:R2:W-:Y:S06]  /*45a0*/  MEMBAR.ALL.CTA ;  /* 0x0000000000007992 */ /* 0x0005ec0000008000 */
[----:B--2---:R-:W2:Y:S01]  /*45b0*/  FENCE.VIEW.ASYNC.S ;  /* 0x00000000000073c6 */ /* 0x004ea20000000000 */
[----:B------:R-:W-:Y:S04]  /*45c0*/  PRMT R0, RZ, 0x654, R0 ;  /* 0x00000654ff007816 */ /* 0x000fe80000000000 */
[----:B--2---:R2:W-:Y:S01]  /*45d0*/  SYNCS.ARRIVE.TRANS64.RED.A1T0 RZ, [R0+URZ], RZ ;  /* 0x000000ff00ff79a7 */ /* 0x0045e200081004ff */
[----:B----4-:R-:W-:Y:S11]  /*45e0*/  LOP3.LUT P3, RZ, R30, 0x1, RZ, 0xc0, !PT ;  /* 0x000000011eff7812 */ /* 0x010ff6000786c0ff */
[----:B------:R-:W-:Y:S02]  /*45f0*/  @!UPT UIADD3 URZ, UPT, UPT, URZ, URZ, URZ ;  /* 0x000000fffffff290 */ /* 0x000fe4000fffe0ff */
[----:B------:R-:W-:Y:S02]  /*4600*/  @P3 MOV R13, R28 ;  /* 0x0000001c000d3202 */ /* 0x000fe40000000f00 */
[----:B------:R-:W-:Y:S01]  /*4610*/  @P3 LOP3.LUT R8, R29, 0xffff, RZ, 0xc0, !PT ;  /* 0x0000ffff1d083812 */ /* 0x000fe200078ec0ff */
[----:B--2---:R-:W-:Y:S06]  /*4620*/  @!P0 BRA `(.L_x_87) ;  /* 0x0000000000a48947 */ /* 0x004fec0003800000 */
[----:B-1----:R-:W-:Y:S01]  /*4630*/  IMAD.HI.U32 R33, R22, R7, RZ ;  /* 0x0000000716217227 */ /* 0x002fe200078e00ff */
[----:B------:R-:W-:Y:S02]  /*4640*/  ISETP.NE.AND P0, PT, R6, 0x1, PT ;  /* 0x000000010600780c */ /* 0x000fe40003f05270 */
[----:B------:R-:W-:Y:S01]  /*4650*/  ISETP.NE.AND P2, PT, R26, 0x1, PT ;  /* 0x000000011a00780c */ /* 0x000fe20003f45270 */
[----:B---3--:R-:W-:Y:S01]  /*4660*/  IMAD.HI.U32 R34, R19, R16, RZ ;  /* 0x0000001013227227 */ /* 0x008fe200078e00ff */
[----:B------:R-:W-:Y:S02]  /*4670*/  SHF.R.U32.HI R33, RZ, R18, R33 ;  /* 0x00000012ff217219 */ /* 0x000fe40000011621 */
[----:B------:R-:W-:Y:S01]  /*4680*/  ISETP.NE.AND P4, PT, R2, 0x1, PT ;  /* 0x000000010200780c */ /* 0x000fe20003f85270 */
[----:B------:R-:W-:Y:S01]  /*4690*/  IMAD.HI.U32 R38, R13, R16, RZ ;  /* 0x000000100d267227 */ /* 0x000fe200078e00ff */
[----:B------:R-:W-:Y:S02]  /*46a0*/  SHF.R.U32.HI R34, RZ, R17, R34 ;  /* 0x00000011ff227219 */ /* 0x000fe40000011622 */
[----:B------:R-:W-:Y:S01]  /*46b0*/  SEL R3, R22, R33, !P0 ;  /* 0x0000002116037207 */ /* 0x000fe20004000000 */
[C---:B------:R-:W-:Y:S01]  /*46c0*/  IMAD.HI.U32 R33, R8.reuse, R7, RZ ;  /* 0x0000000708217227 */ /* 0x040fe200078e00ff */
[----:B------:R-:W-:Y:S02]  /*46d0*/  SEL R11, R19, R34, !P4 ;  /* 0x00000022130b7207 */ /* 0x000fe40006000000 */
[----:B------:R-:W-:Y:S01]  /*46e0*/  SHF.R.U32.HI R38, RZ, R17, R38 ;  /* 0x00000011ff267219 */ /* 0x000fe20000011626 */
[----:B------:R-:W-:Y:S01]  /*46f0*/  IMAD.HI.U32 R40, R3, R4, RZ ;  /* 0x0000000403287227 */ /* 0x000fe200078e00ff */
[----:B------:R-:W-:Y:S03]  /*4700*/  SHF.R.U32.HI R33, RZ, R18, R33 ;  /* 0x00000012ff217219 */ /* 0x000fe60000011621 */
[----:B------:R-:W-:Y:S01]  /*4710*/  IMAD.HI.U32 R34, R11, R4, RZ ;  /* 0x000000040b227227 */ /* 0x000fe200078e00ff */
[----:B------:R-:W-:Y:S02]  /*4720*/  @P2 SHF.R.U32.HI R3, RZ, R5, R40 ;  /* 0x00000005ff032219 */ /* 0x000fe40000011628 */
[----:B------:R-:W-:Y:S02]  /*4730*/  SEL R9, R8, R33, !P0 ;  /* 0x0000002108097207 */ /* 0x000fe40004000000 */
[----:B------:R-:W-:Y:S01]  /*4740*/  @P2 SHF.R.U32.HI R11, RZ, R5, R34 ;  /* 0x00000005ff0b2219 */ /* 0x000fe20000011622 */
[C---:B------:R-:W-:Y:S01]  /*4750*/  IMAD R10, R26.reuse, R3, RZ ;  /* 0x000000031a0a7224 */ /* 0x040fe200078e02ff */
[----:B------:R-:W-:Y:S01]  /*4760*/  SEL R3, R13, R38, !P4 ;  /* 0x000000260d037207 */ /* 0x000fe20006000000 */
[C---:B------:R-:W-:Y:S03]  /*4770*/  IMAD.HI.U32 R14, R9.reuse, R4, RZ ;  /* 0x00000004090e7227 */ /* 0x040fe600078e00ff */
[----:B------:R-:W-:Y:S01]  /*4780*/  ISETP.GE.AND P0, PT, R9, R10, PT ;  /* 0x0000000a0900720c */ /* 0x000fe20003f06270 */
[C---:B------:R-:W-:Y:S01]  /*4790*/  IMAD R12, R26.reuse, R11, RZ ;  /* 0x0000000b1a0c7224 */ /* 0x040fe200078e02ff */
[-C--:B------:R-:W-:Y:S04]  /*47a0*/  SHF.R.U32.HI R14, RZ, R5.reuse, R14 ;  /* 0x00000005ff0e7219 */ /* 0x080fe8000001160e */
[----:B------:R-:W-:Y:S02]  /*47b0*/  ISETP.GE.OR P0, PT, R3, R12, P0 ;  /* 0x0000000c0300720c */ /* 0x000fe40000706670 */
[----:B------:R-:W-:Y:S05]  /*47c0*/  SEL R15, R9, R14, !P2 ;  /* 0x0000000e090f7207 */ /* 0x000fea0005000000 */
[----:B------:R-:W-:Y:S04]  /*47d0*/  IMAD.MOV R14, RZ, RZ, -R15 ;  /* 0x000000ffff0e7224 */ /* 0x000fe800078e0a0f */
[----:B------:R-:W-:Y:S02]  /*47e0*/  IMAD R14, R26, R14, R9 ;  /* 0x0000000e1a0e7224 */ /* 0x000fe400078e0209 */
[C---:B------:R-:W-:Y:S05]  /*47f0*/  @!P0 IMAD.HI.U32 R10, R3.reuse, R4, RZ ;  /* 0x00000004030a8227 */ /* 0x040fea00078e00ff */
[----:B------:R-:W-:Y:S04]  /*4800*/  @!P0 SHF.R.U32.HI R10, RZ, R5, R10 ;  /* 0x00000005ff0a8219 */ /* 0x000fe8000001160a */
[----:B------:R-:W-:Y:S01]  /*4810*/  @!P0 SEL R0, R3, R10, !P2 ;  /* 0x0000000a03008207 */ /* 0x000fe20005000000 */
[----:B------:R-:W-:Y:S03]  /*4820*/  IMAD.MOV R10, RZ, RZ, -R3 ;  /* 0x000000ffff0a7224 */ /* 0x000fe600078e0a03 */
[----:B------:R-:W-:Y:S01]  /*4830*/  @!P0 IADD3 R15, PT, PT, R15, -R0, RZ ;  /* 0x800000000f0f8210 */ /* 0x000fe20007ffe0ff */
[----:B------:R-:W-:Y:S01]  /*4840*/  @!P0 IMAD R0, R11, R14, R0 ;  /* 0x0000000e0b008224 */ /* 0x000fe200078e0200 */
[----:B------:R-:W-:Y:S01]  /*4850*/  IADD3 R11, PT, PT, -R9, RZ, RZ ;  /* 0x000000ff090b7210 */ /* 0x000fe20007ffe1ff */
[----:B------:R-:W-:Y:S02]  /*4860*/  IMAD R13, R2, R10, R13 ;  /* 0x0000000a020d7224 */ /* 0x000fe400078e020d */
[----:B------:R-:W-:Y:S02]  /*4870*/  @!P0 IMAD R9, R15, R26, R3 ;  /* 0x0000001a0f098224 */ /* 0x000fe400078e0203 */
[----:B------:R-:W-:Y:S02]  /*4880*/  @!P0 IMAD.MOV.U32 R3, RZ, RZ, R0 ;  /* 0x000000ffff038224 */ /* 0x000fe400078e0000 */
[----:B------:R-:W-:Y:S02]  /*4890*/  IMAD R8, R6, R11, R8 ;  /* 0x0000000b06087224 */ /* 0x000fe400078e0208 */
[----:B------:R-:W-:Y:S02]  /*48a0*/  IMAD R13, R3, R2, R13 ;  /* 0x00000002030d7224 */ /* 0x000fe400078e020d */
[----:B------:R-:W-:Y:S02]  /*48b0*/  IMAD R8, R9, R6, R8 ;  /* 0x0000000609087224 */ /* 0x000fe400078e0208 */
.L_x_87:
[----:B------:R-:W-:Y:S05]  /*48c0*/  BRA.U UP0, `(.L_x_88) ;  /* 0x0000000100107547 */ /* 0x000fea000b800000 */
[----:B------:R-:W-:Y:S04]  /*48d0*/  MOV R0, UR6 ;  /* 0x0000000600007c02 */ /* 0x000fe80008000f00 */
[----:B------:R-:W-:Y:S04]  /*48e0*/  SHF.L.U32 R3, R0, 0x1f, RZ ;  /* 0x0000001f00037819 */ /* 0x000fe800000006ff */
[----:B------:R-:W2:Y:S02]  /*48f0*/  SYNCS.PHASECHK.TRANS64.TRYWAIT P0, [UR7+0x88], R3 ;  /* 0x00008803ff0075a7 */ /* 0x000ea40008001107 */
[----:B--2---:R-:W-:Y:S05]  /*4900*/  @!P0 BRA `(.L_x_89) ;  /* 0x0000004800448947 */ /* 0x004fea0003800000 */
.L_x_88:
[----:B------:R-:W-:Y:S02]  /*4910*/  R2UR UR42, R20 ;  /* 0x00000000142a72ca */ /* 0x000fe400000e0000 */
[----:B------:R-:W-:Y:S02]  /*4920*/  R2UR UR43, R21 ;  /* 0x00000000152b72ca */ /* 0x000fe400000e0000 */
[----:B------:R-:W-:Y:S02]  /*4930*/  ISETP.NE.U32.AND P2, PT, RZ, UR4, PT ;  /* 0x00000004ff007c0c */ /* 0x000fe4000bf45070 */
[----:B------:R-:W-:Y:S02]  /*4940*/  SHF.L.U32 R12, R32, 0x1f, RZ ;  /* 0x0000001f200c7819 */ /* 0x000fe400000006ff */
[----:B------:R-:W-:Y:S05]  /*4950*/  ISETP.NE.AND.EX P2, PT, RZ, UR5, PT, P2 ;  /* 0x00000005ff007c0c */ /* 0x000fea000bf45320 */
[----:B------:R-:W-:Y:S02]  /*4960*/  USHF.L.U32 UR42, UR42, 0x7, URZ ;  /* 0x000000072a2a7899 */ /* 0x000fe400080006ff */
[----:B------:R-:W-:Y:S01]  /*4970*/  USHF.L.U32 UR43, UR43, 0x6, URZ ;  /* 0x000000062b2b7899 */ /* 0x000fe200080006ff */
[----:B------:R-:W-:Y:S11]  /*4980*/  BRA.U !UP4, `(.L_x_90) ;  /* 0x000000010c347547 */ /* 0x000ff6000b800000 */
[----:B------:R-:W-:Y:S01]  /*4990*/  UPLOP3.LUT UP1, UPT, UPT, UPT, UP3, 0x80, 0x8 ;  /* 0x000000000008789c */ /* 0x000fe20003f2f030 */
[----:B--2---:R-:W-:Y:S02]  /*49a0*/  HFMA2 R0, -RZ, RZ, 0, 5.9604644775390625e-08 ;  /* 0x00000001ff007431 */ /* 0x004fe400000001ff */
[----:B------:R-:W-:Y:S03]  /*49b0*/  IMAD.MOV.U32 R59, RZ, RZ, 0x1 ;  /* 0x00000001ff3b7424 */ /* 0x000fe600078e00ff */
[----:B------:R-:W-:Y:S05]  /*49c0*/  PLOP3.LUT P0, PT, PT, PT, UP1, 0x80, 0x8 ;  /* 0x000000000008781c */ /* 0x000fea0003f0f018 */
[----:B------:R-:W2:Y:S01]  /*49d0*/  @UP1 LDCU.64 UR10, c[0x0][0x888] ;  /* 0x00011100ff0a17ac */ /* 0x000ea20008000a00 */
[----:B------:R-:W-:Y:S07]  /*49e0*/  @UP1 UIMAD UR8, UR36, UR4, URZ ;  /* 0x00000004240812a4 */ /* 0x000fee000f8e02ff */
[----:B------:R-:W-:Y:S01]  /*49f0*/  @!P0 PRMT R59, R0, 0x7610, R59 ;  /* 0x00007610003b8816 */ /* 0x000fe2000000003b */
[----:B--2---:R-:W-:Y:S03]  /*4a00*/  @UP1 UIMAD.WIDE UR10, UR8, 0x4, UR10 ;  /* 0x00000004080a18a5 */ /* 0x004fe6000f8e020a */
[----:B------:R-:W2:Y:S03]  /*4a10*/  @!UP1 LDCU UR8, c[0x0][0x880] ;  /* 0x00011000ff0897ac */ /* 0x000ea60008000800 */
[----:B------:R-:W-:Y:S01]  /*4a20*/  IMAD.U32 R10, RZ, RZ, UR10 ;  /* 0x0000000aff0a7e24 */ /* 0x000fe2000f8e00ff */
[----:B------:R-:W-:Y:S05]  /*4a30*/  MOV R11, UR11 ;  /* 0x0000000b000b7c02 */ /* 0x000fea0008000f00 */
[----:B------:R4:W5:Y:S02]  /*4a40*/  @P0 LDG.E R35, desc[UR46][R10.64] ;  /* 0x0000002e0a230981 */ /* 0x000964000c1e1900 */
[----:B--2-4-:R-:W-:Y:S07]  /*4a50*/  @!P0 IMAD.U32 R35, RZ, RZ, UR8 ;  /* 0x00000008ff238e24 */ /* 0x014fee000f8e00ff */
.L_x_90:
[----:B-----5:R-:W-:Y:S01]  /*4a60*/  @!P2 FSETP.EQ.AND P0, PT, R35, RZ, PT ;  /* 0x000000ff2300a20b */ /* 0x020fe20003f02000 */
[----:B------:R-:W-:Y:S01]  /*4a70*/  @!UPT UIADD3 URZ, UPT, UPT, URZ, URZ, URZ ;  /* 0x000000fffffff290 */ /* 0x000fe2000fffe0ff */
[----:B------:R-:W-:Y:S11]  /*4a80*/  @!P2 BRA `(.L_x_91) ;  /* 0x000000000014a947 */ /* 0x000ff60003800000 */
[----:B------:R-:W-:Y:S02]  /*4a90*/  LOP3.LUT P2, RZ, R59, 0xff, RZ, 0xc0, !PT ;  /* 0x000000ff3bff7812 */ /* 0x000fe4000784c0ff */
[----:B------:R-:W-:Y:S04]  /*4aa0*/  PLOP3.LUT P0, PT, PT, PT, UP1, 0x80, 0x8 ;  /* 0x000000000008781c */ /* 0x000fe80003f0f018 */
[----:B------:R-:W-:Y:S07]  /*4ab0*/  PLOP3.LUT P0, PT, P0, PT, PT, 0x8, 0x80 ;  /* 0x000000000080781c */ /* 0x000fee000070e170 */
[----:B------:R-:W-:Y:S11]  /*4ac0*/  @P2 FSETP.EQ.AND P0, PT, R35, RZ, PT ;  /* 0x000000ff2300220b */ /* 0x000ff60003f02000 */
[----:B------:R-:W-:Y:S02]  /*4ad0*/  @!UPT UIADD3 URZ, UPT, UPT, URZ, URZ, URZ ;  /* 0x000000fffffff290 */ /* 0x000fe4000fffe0ff */
.L_x_91:
[----:B------:R-:W4:Y:S01]  /*4ae0*/  SYNCS.PHASECHK.TRANS64.TRYWAIT P2, [UR7+0x60], R12 ;  /* 0x0000600cff0075a7 */ /* 0x000f220008041107 */
[----:B------:R-:W-:Y:S04]  /*4af0*/  ELECT P4, URZ, PT ;  /* 0x0000000000ff782f */ /* 0x000fe80003880000 */
[----:B------:R-:W-:Y:S11]  /*4b00*/  PLOP3.LUT P4, PT, P0, P4, PT, 0xf2, 0x2f ;  /* 0x00000000002f781c */ /* 0x000ff60000789e72 */
[----:B------:R-:W-:Y:S02]  /*4b10*/  @!UPT UIADD3 URZ, UPT, UPT, URZ, URZ, URZ ;  /* 0x000000fffffff290 */ /* 0x000fe4000fffe0ff */
[----:B-1----:R-:W-:Y:S05]  /*4b20*/  @!P4 IADD3 R9, P0, PT, R36, 0x580, RZ ;  /* 0x000005802409c810 */ /* 0x002fea0007f1e0ff */
[----:B--2---:R-:W-:Y:S01]  /*4b30*/  @!P4 IMAD.X R0, RZ, RZ, R37, P0 ;  /* 0x000000ffff00c224 */ /* 0x004fe200000e0625 */
[----:B----4-:R-:W-:Y:S07]  /*4b40*/  @!P2 BRA `(.L_x_92) ;  /* 0x0000004400cca947 */ /* 0x010fee0003800000 */
.L_x_182:
[----:B------:R-:W-:Y:S01]  /*4b50*/  @!P4 R2UR UR9, R9 ;  /* 0x000000000909c2ca */ /* 0x000fe200000e0000 */
[----:B------:R-:W-:Y:S01]  /*4b60*/  VOTEU.ALL UP0, P4 ;  /* 0x0000000000ff7886 */ /* 0x000fe20002000000 */
[----:B------:R-:W-:Y:S01]  /*4b70*/  @!P4 R2UR UR8, R0 ;  /* 0x000000000008c2ca */ /* 0x000fe200000e0000 */
[----:B------:R-:W-:Y:S01]  /*4b80*/  VOTEU.ALL UP2, P4 ;  /* 0x0000000000ff7886 */ /* 0x000fe20002040000 */
[----:B------:R-:W-:Y:S01]  /*4b90*/  UMOV UR16, 0x0 ;  /* 0x0000000000107882 */ /* 0x000fe20000000000 */
[----:B------:R-:W-:Y:S01]  /*4ba0*/  UMOV UR17, 0x10000000 ;  /* 0x1000000000117882 */ /* 0x000fe20000000000 */
[----:B------:R-:W-:Y:S01]  /*4bb0*/  @!UP0 UIADD3 UR40, UPT, UPT, UR7, 0x200, URZ ;  /* 0x0000020007288890 */ /* 0x000fe2000fffe0ff */
[----:B------:R-:W-:Y:S01]  /*4bc0*/  @!P4 IMAD.MOV.U32 R0, RZ, RZ, 0x1000 ;  /* 0x00001000ff00c424 */ /* 0x000fe200078e00ff */
[----:B------:R-:W-:Y:S01]  /*4bd0*/  UMOV UR44, UR36 ;  /* 0x00000024002c7c82 */ /* 0x000fe20008000000 */
[----:B------:R-:W-:Y:S01]  /*4be0*/  @!UP0 UIADD3 UR10, UPT, UPT, UR42, 0x40, URZ ;  /* 0x000000402a0a8890 */ /* 0x000fe2000fffe0ff */
[----:B------:R-:W-:Y:S01]  /*4bf0*/  @!P4 IADD3 R9, P0, PT, R36, 0x580, RZ ;  /* 0x000005802409c810 */ /* 0x000fe20007f1e0ff */
[----:B------:R-:W-:Y:S01]  /*4c00*/  UMOV UR11, UR43 ;  /* 0x0000002b000b7c82 */ /* 0x000fe20008000000 */
[----:B------:R-:W-:Y:S01]  /*4c10*/  UMOV UR12, UR36 ;  /* 0x00000024000c7c82 */ /* 0x000fe20008000000 */
[----:B------:R-:W-:Y:S01]  /*4c20*/  IMAD.U32 R10, RZ, RZ, UR9 ;  /* 0x00000009ff0a7e24 */ /* 0x000fe2000f8e00ff */
[----:B------:R-:W-:Y:S01]  /*4c30*/  UMOV UR9, UR41 ;  /* 0x0000002900097c82 */ /* 0x000fe20008000000 */
[----:B------:R-:W-:Y:S01]  /*4c40*/  IMAD.U32 R11, RZ, RZ, UR8 ;  /* 0x00000008ff0b7e24 */ /* 0x000fe2000f8e00ff */
[----:B------:R-:W-:Y:S02]  /*4c50*/  @!UP0 UIADD3 UR8, UPT, UPT, UR7, 0xa00, URZ ;  /* 0x00000a0007088890 */ /* 0x000fe4000fffe0ff */
[----:B------:R-:W-:Y:S01]  /*4c60*/  @!P4 R2UR UR18, R10 ;  /* 0x000000000a12c2ca */ /* 0x000fe200000e0000 */
[----:B------:R-:W-:Y:S01]  /*4c70*/  VOTEU.ALL UP0, P4 ;  /* 0x0000000000ff7886 */ /* 0x000fe20002000000 */
[----:B------:R-:W-:Y:S01]  /*4c80*/  @!P4 R2UR UR19, R11 ;  /* 0x000000000b13c2ca */ /* 0x000fe200000e0000 */
[----:B------:R-:W-:Y:S11]  /*4c90*/  UPRMT UR14, UR37, 0x654, UR41 ;  /* 0x00000654250e7896 */ /* 0x000ff60008000029 */
[----:B------:R-:W-:Y:S01]  /*4ca0*/  @!UPT UIADD3 URZ, UPT, UPT, URZ, URZ, URZ ;  /* 0x000000fffffff290 */ /* 0x000fe2000fffe0ff */
[----:B------:R2:W-:Y:S01]  /*4cb0*/  @!UP2 UTMALDG.3D [UR40], [UR18], desc[UR16] ;  /* 0x000010281200a5b4 */ /* 0x0005e20008011000 */
[----:B------:R2:W-:Y:S01]  /*4cc0*/  @!UP0 UTMALDG.3D [UR8], [UR18], desc[UR16] ;  /* 0x00001008120085b4 */ /* 0x0005e20008011000 */
[----:B------:R4:W-:Y:S01]  /*4cd0*/  @!P4 SYNCS.ARRIVE.TRANS64.RED.A0TR RZ, [UR7+0x40], R0 ;  /* 0x00004000ffffc9a7 */ /* 0x0009e20008300407 */
[----:B------:R-:W-:Y:S01]  /*4ce0*/  SYNCS.ARRIVE.TRANS64.RED.A1T0 RZ, [UR14], RZ ;  /* 0x000000ffffff79a7 */ /* 0x000fe2000810040e */
[----:B----4-:R-:W-:Y:S01]  /*4cf0*/  @!P4 IMAD.X R0, RZ, RZ, R37, P0 ;  /* 0x000000ffff00c224 */ /* 0x010fe200000e0625 */
[----:B------:R-:W4:Y:S02]  /*4d00*/  SYNCS.PHASECHK.TRANS64.TRYWAIT P2, [UR7+0x68], R12 ;  /* 0x0000680cff0075a7 */ /* 0x000f240008041107 */
[----:B--2-4-:R-:W-:Y:S05]  /*4d10*/  @!P2 BRA `(.L_x_93) ;  /* 0x000000440070a947 */ /* 0x014fea0003800000 */
.L_x_184:
        /* <DEDUP_REMOVED lines=8> */
[----:B------:R-:W-:Y:S01]  /*4da0*/  @!UP0 UIADD3 UR32, UPT, UPT, UR7, 0x1200, URZ ;  /* 0x0000120007208890 */ /* 0x000fe2000fffe0ff */
[----:B------:R-:W-:Y:S01]  /*4db0*/  @!P4 IADD3 R21, P0, PT, R36, 0x580, RZ ;  /* 0x000005802415c810 */ /* 0x000fe20007f1e0ff */
[----:B------:R-:W-:Y:S01]  /*4dc0*/  UMOV UR35, UR43 ;  /* 0x0000002b00237c82 */ /* 0x000fe20008000000 */
[----:B------:R-:W-:Y:S02]  /*4dd0*/  @!UP0 UIADD3 UR10, UPT, UPT, UR42, 0x50, URZ ;  /* 0x000000502a0a8890 */ /* 0x000fe4000fffe0ff */
[----:B------:R-:W-:Y:S01]  /*4de0*/  IMAD.U32 R10, RZ, RZ, UR9 ;  /* 0x00000009ff0a7e24 */ /* 0x000fe2000f8e00ff */
[----:B------:R-:W-:Y:S01]  /*4df0*/  UMOV UR9, UR33 ;  /* 0x0000002100097c82 */ /* 0x000fe20008000000 */
[----:B------:R-:W-:Y:S01]  /*4e00*/  IMAD.U32 R11, RZ, RZ, UR8 ;  /* 0x00000008ff0b7e24 */ /* 0x000fe2000f8e00ff */
[----:B------:R-:W-:Y:S01]  /*4e10*/  @!UP0 UIADD3 UR8, UPT, UPT, UR7, 0x1a00, URZ ;  /* 0x00001a0007088890 */ /* 0x000fe2000fffe0ff */
[----:B------:R-:W-:Y:S01]  /*4e20*/  @!P4 IMAD.X R20, RZ, RZ, R37, P0 ;  /* 0x000000ffff14c224 */ /* 0x000fe200000e0625 */
[----:B------:R-:W-:Y:S01]  /*4e30*/  @!P4 R2UR UR18, R10 ;  /* 0x000000000a12c2ca */ /* 0x000fe200000e0000 */
[----:B------:R-:W-:Y:S01]  /*4e40*/  VOTEU.ALL UP0, P4 ;  /* 0x0000000000ff7886 */ /* 0x000fe20002000000 */
[----:B------:R-:W-:Y:S01]  /*4e50*/  @!P4 R2UR UR19, R11 ;  /* 0x000000000b13c2ca */ /* 0x000fe200000e0000 */
[----:B------:R-:W-:Y:S01]  /*4e60*/  UMOV UR11, UR43 ;  /* 0x0000002b000b7c82 */ /* 0x000fe20008000000 */
[----:B------:R-:W-:Y:S01]  /*4e70*/  UMOV UR12, UR36 ;  /* 0x00000024000c7c82 */ /* 0x000fe20008000000 */
[----:B------:R-:W-:Y:S10]  /*4e80*/  UPRMT UR14, UR37, 0x654, UR33 ;  /* 0x00000654250e7896 */ /* 0x000ff40008000021 */
[----:B------:R2:W-:Y:S01]  /*4e90*/  @!UP2 UTMALDG.3D [UR32], [UR18], desc[UR16] ;  /* 0x000010201200a5b4 */ /* 0x0005e20008011000 */
[----:B------:R2:W-:Y:S01]  /*4ea0*/  @!UP0 UTMALDG.3D [UR8], [UR18], desc[UR16] ;  /* 0x00001008120085b4 */ /* 0x0005e20008011000 */
[----:B------:R2:W-:Y:S01]  /*4eb0*/  @!P4 SYNCS.ARRIVE.TRANS64.RED.A0TR RZ, [UR7+0x48], R0 ;  /* 0x00004800ffffc9a7 */ /* 0x0005e20008300407 */
[----:B------:R-:W-:Y:S01]  /*4ec0*/  SYNCS.ARRIVE.TRANS64.RED.A1T0 RZ, [UR14], RZ ;  /* 0x000000ffffff79a7 */ /* 0x000fe2000810040e */
[----:B------:R-:W4:Y:S02]  /*4ed0*/  SYNCS.PHASECHK.TRANS64.TRYWAIT P2, [UR7+0x70], R12 ;  /* 0x0000700cff0075a7 */ /* 0x000f240008041107 */
[----:B--2-4-:R-:W-:Y:S05]  /*4ee0*/  @!P2 BRA `(.L_x_94) ;  /* 0x000000440014a947 */ /* 0x014fea0003800000 */
.L_x_186:
[----:B------:R-:W2:Y:S01]  /*4ef0*/  LDC.64 R14, c[0x0][0xb10] ;  /* 0x0002c400ff0e7b82 */ /* 0x000ea20000000a00 */
[----:B------:R-:W-:Y:S01]  /*4f00*/  @!P4 R2UR UR9, R21 ;  /* 0x000000001509c2ca */ /* 0x000fe200000e0000 */
[----:B------:R-:W-:Y:S01]  /*4f10*/  VOTEU.ALL UP0, P4 ;  /* 0x0000000000ff7886 */ /* 0x000fe20002000000 */
[----:B------:R-:W-:Y:S01]  /*4f20*/  @!P4 R2UR UR8, R20 ;  /* 0x000000001408c2ca */ /* 0x000fe200000e0000 */
[----:B------:R-:W-:Y:S01]  /*4f30*/  VOTEU.ALL UP2, P4 ;  /* 0x0000000000ff7886 */ /* 0x000fe20002040000 */
[----:B------:R-:W-:Y:S03]  /*4f40*/  UMOV UR16, 0x0 ;  /* 0x0000000000107882 */ /* 0x000fe60000000000 */
[----:B------:R-:W4:Y:S01]  /*4f50*/  LDC.64 R10, c[0x0][0xb18] ;  /* 0x0002c600ff0a7b82 */ /* 0x000f220000000a00 */
[----:B------:R-:W-:Y:S01]  /*4f60*/  @!UP0 UIADD3 UR26, UPT, UPT, UR42, 0x20, URZ ;  /* 0x000000202a1a8890 */ /* 0x000fe2000fffe0ff */
[----:B------:R-:W-:Y:S01]  /*4f70*/  @P3 SHF.R.U32.HI R24, RZ, 0x10, R29 ;  /* 0x00000010ff183819 */ /* 0x000fe2000001161d */
[----:B------:R-:W-:Y:S01]  /*4f80*/  @!UP0 UIADD3 UR24, UPT, UPT, UR7, 0x2200, URZ ;  /* 0x0000220007188890 */ /* 0x000fe2000fffe0ff */
[----:B------:R-:W-:Y:S01]  /*4f90*/  VIADD R27, R27, 0x1 ;  /* 0x000000011b1b7836 */ /* 0x000fe20000000000 */
[----:B------:R-:W-:Y:S03]  /*4fa0*/  UMOV UR17, 0x10000000 ;  /* 0x1000000000117882 */ /* 0x000fe60000000000 */
[----:B------:R-:W5:Y:S01]  /*4fb0*/  @!P1 LDC R0, c[0x0][0xb20] ;  /* 0x0002c800ff009b82 */ /* 0x000f620000000800 */
[----:B------:R-:W-:Y:S01]  /*4fc0*/  UMOV UR27, UR43 ;  /* 0x0000002b001b7c82 */ /* 0x000fe20008000000 */
[----:B------:R-:W-:Y:S01]  /*4fd0*/  IMAD.U32 R20, RZ, RZ, UR9 ;  /* 0x00000009ff147e24 */ /* 0x000fe2000f8e00ff */
[----:B------:R-:W-:Y:S05]  /*4fe0*/  UMOV UR28, UR36 ;  /* 0x00000024001c7c82 */ /* 0x000fea0008000000 */
[----:B-1----:R-:W1:Y:S01]  /*4ff0*/  @!P1 LDC R3, c[0x0][0xb0c] ;  /* 0x0002c300ff039b82 */ /* 0x002e620000000800 */
[----:B------:R-:W-:Y:S01]  /*5000*/  IMAD.U32 R21, RZ, RZ, UR8 ;  /* 0x00000008ff157e24 */ /* 0x000fe2000f8e00ff */
[----:B------:R-:W-:Y:S01]  /*5010*/  @!UP0 UIADD3 UR10, UPT, UPT, UR42, 0x60, URZ ;  /* 0x000000602a0a8890 */ /* 0x000fe2000fffe0ff */
[----:B------:R-:W-:Y:S01]  /*5020*/  @!P4 R2UR UR18, R20 ;  /* 0x000000001412c2ca */ /* 0x000fe200000e0000 */
[----:B------:R-:W-:Y:S01]  /*5030*/  @!UP0 UIADD3 UR8, UPT, UPT, UR7, 0x2a00, URZ ;  /* 0x00002a0007088890 */ /* 0x000fe2000fffe0ff */
[----:B------:R-:W-:Y:S01]  /*5040*/  @!P4 IMAD.MOV.U32 R20, RZ, RZ, 0x1000 ;  /* 0x00001000ff14c424 */ /* 0x000fe200078e00ff */
[----:B------:R-:W-:Y:S01]  /*5050*/  @!P4 R2UR UR19, R21 ;  /* 0x000000001513c2ca */ /* 0x000fe200000e0000 */
[----:B------:R-:W-:Y:S01]  /*5060*/  VOTEU.ALL UP0, P4 ;  /* 0x0000000000ff7886 */ /* 0x000fe20002000000 */
[----:B------:R-:W-:Y:S01]  /*5070*/  UMOV UR9, UR25 ;  /* 0x0000001900097c82 */ /* 0x000fe20008000000 */
[----:B------:R-:W-:Y:S01]  /*5080*/  UMOV UR11, UR43 ;  /* 0x0000002b000b7c82 */ /* 0x000fe20008000000 */
[----:B------:R-:W-:Y:S01]  /*5090*/  UMOV UR12, UR36 ;  /* 0x00000024000c7c82 */ /* 0x000fe20008000000 */
[----:B------:R-:W-:Y:S08]  /*50a0*/  UPRMT UR14, UR37, 0x654, UR25 ;  /* 0x00000654250e7896 */ /* 0x000ff00008000019 */
[----:B------:R1:W-:Y:S02]  /*50b0*/  @!UP2 UTMALDG.3D [UR24], [UR18], desc[UR16] ;  /* 0x000010181200a5b4 */ /* 0x0003e40008011000 */
[----:B-1----:R-:W-:Y:S01]  /*50c0*/  @!P1 ISETP.NE.AND P2, PT, R3, 0x1, PT ;  /* 0x000000010300980c */ /* 0x002fe20003f45270 */
[C---:B--2---:R-:W-:Y:S01]  /*50d0*/  @!P1 IMAD.HI.U32 R14, R13.reuse, R14, RZ ;  /* 0x0000000e0d0e9227 */ /* 0x044fe200078e00ff */
[----:B----4-:R-:W-:Y:S01]  /*50e0*/  @!P1 ISETP.NE.AND P0, PT, R10, 0x1, PT ;  /* 0x000000010a00980c */ /* 0x010fe20003f05270 */
[----:B------:R1:W-:Y:S01]  /*50f0*/  @!UP0 UTMALDG.3D [UR8], [UR18], desc[UR16] ;  /* 0x00001008120085b4 */ /* 0x0003e20008011000 */
[----:B------:R1:W-:Y:S01]  /*5100*/  @!P4 SYNCS.ARRIVE.TRANS64.RED.A0TR RZ, [UR7+0x50], R20 ;  /* 0x00005014ffffc9a7 */ /* 0x0003e20008300407 */
[C---:B------:R-:W-:Y:S01]  /*5110*/  @!P1 IMAD.HI.U32 R11, R8.reuse, R11, RZ ;  /* 0x0000000b080b9227 */ /* 0x040fe200078e00ff */
[----:B------:R-:W-:Y:S04]  /*5120*/  @!P1 SHF.R.U32.HI R14, RZ, R15, R14 ;  /* 0x0000000fff0e9219 */ /* 0x000fe8000001160e */
[----:B-----5:R-:W-:Y:S02]  /*5130*/  @!P1 SHF.R.U32.HI R9, RZ, R0, R11 ;  /* 0x00000000ff099219 */ /* 0x020fe4000001160b */
[----:B------:R-:W-:Y:S02]  /*5140*/  @!P1 SEL R14, R13, R14, !P2 ;  /* 0x0000000e0d0e9207 */ /* 0x000fe40005000000 */
[----:B------:R-:W-:Y:S05]  /*5150*/  @!P1 SEL R9, R8, R9, !P0 ;  /* 0x0000000908099207 */ /* 0x000fea0004000000 */
[----:B------:R-:W-:Y:S01]  /*5160*/  @!P1 IMAD.IADD R0, R9, 0x1, -R14 ;  /* 0x0000000109009824 */ /* 0x000fe200078e0a0e */
[----:B------:R-:W-:Y:S01]  /*5170*/  SYNCS.ARRIVE.TRANS64.RED.A1T0 RZ, [UR14], RZ ;  /* 0x000000ffffff79a7 */ /* 0x000fe2000810040e */
[----:B------:R-:W-:Y:S02]  /*5180*/  @!P1 IMAD.IADD R9, R14, 0x1, -R9 ;  /* 0x000000010e099824 */ /* 0x000fe400078e0a09 */
[----:B------:R-:W-:Y:S02]  /*5190*/  @!P1 IMAD R13, R0, R3, R13 ;  /* 0x00000003000d9224 */ /* 0x000fe400078e020d */
[----:B------:R-:W-:Y:S01]  /*51a0*/  @!P1 IMAD R8, R9, R10, R8 ;  /* 0x0000000a09089224 */ /* 0x000fe200078e0208 */
[----:B------:R-:W2:Y:S02]  /*51b0*/  SYNCS.PHASECHK.TRANS64.TRYWAIT P5, [UR7+0x78], R12 ;  /* 0x0000780cff0075a7 */ /* 0x000ea400080a1107 */
[----:B-12---:R-:W-:Y:S05]  /*51c0*/  @!P5 BRA `(.L_x_95) ;  /* 0x000000400074d947 */ /* 0x006fea0003800000 */
.L_x_188:
[----:B-1----:R-:W-:Y:S01]  /*51d0*/  @!P4 IADD3 R3, P0, PT, R36, 0x580, RZ ;  /* 0x000005802403c810 */ /* 0x002fe20007f1e0ff */
[----:B------:R-:W-:Y:S01]  /*51e0*/  VOTEU.ALL UP0, P4 ;  /* 0x0000000000ff7886 */ /* 0x000fe20002000000 */
[----:B------:R-:W-:Y:S01]  /*51f0*/  VOTEU.ALL UP2, P4 ;  /* 0x0000000000ff7886 */ /* 0x000fe20002040000 */
[----:B------:R-:W-:Y:S01]  /*5200*/  UMOV UR14, 0x0 ;  /* 0x00000000000e7882 */ /* 0x000fe20000000000 */
[----:B------:R-:W-:Y:S01]  /*5210*/  @!P4 R2UR UR9, R3 ;  /* 0x000000000309c2ca */ /* 0x000fe200000e0000 */
[----:B------:R-:W-:Y:S01]  /*5220*/  @!P4 IMAD.X R0, RZ, RZ, R37, P0 ;  /* 0x000000ffff00c224 */ /* 0x000fe200000e0625 */
[----:B------:R-:W-:Y:S01]  /*5230*/  @!UP0 UIADD3 UR17, UPT, UPT, UR7, 0x58, URZ ;  /* 0x0000005807118890 */ /* 0x000fe2000fffe0ff */
[----:B------:R-:W-:Y:S01]  /*5240*/  ISETP.NE.AND P0, PT, R27, 0x2, PT ;  /* 0x000000021b00780c */ /* 0x000fe20003f05270 */
[----:B------:R-:W-:Y:S01]  /*5250*/  @!UP0 UIADD3 UR18, UPT, UPT, UR42, 0x30, URZ ;  /* 0x000000302a128890 */ /* 0x000fe2000fffe0ff */
[----:B------:R-:W-:Y:S01]  /*5260*/  LOP3.LUT R32, R32, 0x1, RZ, 0x3c, !PT ;  /* 0x0000000120207812 */ /* 0x000fe200078e3cff */
[----:B------:R-:W-:Y:S01]  /*5270*/  @!UP0 UIADD3 UR16, UPT, UPT, UR7, 0x3200, URZ ;  /* 0x0000320007108890 */ /* 0x000fe2000fffe0ff */
[----:B------:R-:W-:Y:S01]  /*5280*/  @!P4 R2UR UR8, R0 ;  /* 0x000000000008c2ca */ /* 0x000fe200000e0000 */
[----:B------:R-:W-:Y:S01]  /*5290*/  UMOV UR15, 0x10000000 ;  /* 0x10000000000f7882 */ /* 0x000fe20000000000 */
[----:B------:R-:W-:Y:S01]  /*52a0*/  UMOV UR19, UR43 ;  /* 0x0000002b00137c82 */ /* 0x000fe20008000000 */
[----:B------:R-:W-:Y:S01]  /*52b0*/  UMOV UR20, UR36 ;  /* 0x0000002400147c82 */ /* 0x000fe20008000000 */
[----:B------:R-:W-:Y:S01]  /*52c0*/  @!UP0 UIADD3 UR10, UPT, UPT, UR42, 0x70, URZ ;  /* 0x000000702a0a8890 */ /* 0x000fe2000fffe0ff */
[----:B------:R-:W-:Y:S01]  /*52d0*/  SEL R0, RZ, 0x1, P0 ;  /* 0x00000001ff007807 */ /* 0x000fe20000000000 */
[----:B------:R-:W-:Y:S01]  /*52e0*/  IMAD.U32 R10, RZ, RZ, UR9 ;  /* 0x00000009ff0a7e24 */ /* 0x000fe2000f8e00ff */
[----:B------:R-:W-:Y:S01]  /*52f0*/  UMOV UR11, UR43 ;  /* 0x0000002b000b7c82 */ /* 0x000fe20008000000 */
[----:B------:R-:W-:Y:S01]  /*5300*/  UMOV UR12, UR36 ;  /* 0x00000024000c7c82 */ /* 0x000fe20008000000 */
[----:B------:R-:W-:Y:S01]  /*5310*/  UMOV UR9, UR17 ;  /* 0x0000001100097c82 */ /* 0x000fe20008000000 */
[----:B------:R-:W-:Y:S01]  /*5320*/  @P3 R2UR UR36, R24 ;  /* 0x00000000182432ca */ /* 0x000fe200000e0000 */
[----:B------:R-:W-:Y:S01]  /*5330*/  IMAD.IADD R20, R8, 0x1, R58 ;  /* 0x0000000108147824 */ /* 0x000fe200078e023a */
[----:B------:R-:W-:Y:S01]  /*5340*/  @!P4 R2UR UR22, R10 ;  /* 0x000000000a16c2ca */ /* 0x000fe200000e0000 */
[----:B------:R-:W-:Y:S01]  /*5350*/  IMAD.U32 R11, RZ, RZ, UR8 ;  /* 0x00000008ff0b7e24 */ /* 0x000fe2000f8e00ff */
[----:B------:R-:W-:Y:S01]  /*5360*/  @!UP0 UIADD3 UR8, UPT, UPT, UR7, 0x3a00, URZ ;  /* 0x00003a0007088890 */ /* 0x000fe2000fffe0ff */
[----:B------:R-:W-:Y:S01]  /*5370*/  LOP3.LUT R25, R25, R0, RZ, 0x3c, !PT ;  /* 0x0000000019197212 */ /* 0x000fe200078e3cff */
[----:B------:R-:W-:Y:S01]  /*5380*/  VOTEU.ALL UP0, P4 ;  /* 0x0000000000ff7886 */ /* 0x000fe20002000000 */
[----:B------:R-:W-:Y:S01]  /*5390*/  IMAD.IADD R21, R13, 0x1, R60 ;  /* 0x000000010d157824 */ /* 0x000fe200078e023c */
[----:B------:R-:W-:Y:S02]  /*53a0*/  @!P4 R2UR UR23, R11 ;  /* 0x000000000b17c2ca */ /* 0x000fe400000e0000 */
[----:B------:R-:W-:Y:S11]  /*53b0*/  SEL R27, R27, RZ, P0 ;  /* 0x000000ff1b1b7207 */ /* 0x000ff60000000000 */
[----:B------:R2:W-:Y:S01]  /*53c0*/  @!UP2 UTMALDG.3D [UR16], [UR22], desc[UR14] ;  /* 0x00000e101600a5b4 */ /* 0x0005e20008011000 */
[----:B------:R2:W-:Y:S01]  /*53d0*/  @!UP0 UTMALDG.3D [UR8], [UR22], desc[UR14] ;  /* 0x00000e08160085b4 */ /* 0x0005e20008011000 */
[----:B------:R2:W-:Y:S01]  /*53e0*/  @!P4 SYNCS.ARRIVE.TRANS64.RED.A0TR RZ, [UR7+0x58], R23 ;  /* 0x00005817ffffc9a7 */ /* 0x0005e20008300407 */
[----:B------:R-:W-:Y:S01]  /*53f0*/  UPLOP3.LUT UP0, UPT, UPT, UPT, UPT, 0x80, 0x8 ;  /* 0x000000000008789c */ /* 0x000fe20003f0f070 */
[----:B------:R-:W-:Y:S01]  /*5400*/  SYNCS.ARRIVE.TRANS64.RED.A1T0 RZ, [UR13], RZ ;  /* 0x000000ffffff79a7 */ /* 0x000fe2000810040d */
[----:B------:R-:W-:Y:S09]  /*5410*/  @P3 BRA `(.L_x_96) ;  /* 0xfffffff000303947 */ /* 0x000ff2000383ffff */
[----:B------:R-:W-:-:S04]  /*5420*/  SHF.L.U32 R3, R32, 0x1f, RZ ;  /* 0x0000001f20037819 */ /* 0x000fc800000006ff */
[----:B------:R-:W1:Y:S02]  /*5430*/  SYNCS.PHASECHK.TRANS64.TRYWAIT P0, [UR7+0x60], R3 ;  /* 0x00006003ff0075a7 */ /* 0x000e640008001107 */
[----:B-1----:R-:W-:Y:S05]  /*5440*/  @!P0 BRA `(.L_x_97) ;  /* 0x0000003c00ec8947 */ /* 0x002fea0003800000 */
.L_x_190:
[----:B------:R-:W4:Y:S02]  /*5450*/  SYNCS.PHASECHK.TRANS64.TRYWAIT P0, [UR7+0x68], R3 ;  /* 0x00006803ff0075a7 */ /* 0x000f240008001107 */
[----:B----4-:R-:W-:Y:S05]  /*5460*/  @!P0 BRA `(.L_x_98) ;  /* 0x0000003c00fc8947 */ /* 0x010fea0003800000 */
.L_x_192:
[----:B------:R-:W4:Y:S02]  /*5470*/  SYNCS.PHASECHK.TRANS64.TRYWAIT P0, [UR7+0x70], R3 ;  /* 0x00007003ff0075a7 */ /* 0x000f240008001107 */
[----:B----4-:R-:W-:Y:S05]  /*5480*/  @!P0 BRA `(.L_x_99) ;  /* 0x00000040000c8947 */ /* 0x010fea0003800000 */
.L_x_194:
[----:B-1----:R-:W-:-:S07]  /*5490*/  MOV R0, UR7 ;  /* 0x0000000700007c02 */ /* 0x002fce0008000f00 */
.L_x_100:
[----:B-1----:R-:W-:-:S04]  /*54a0*/  SHF.L.U32 R3, R32, 0x1f, RZ ;  /* 0x0000001f20037819 */ /* 0x002fc800000006ff */
[----:B------:R1:W4:Y:S03]  /*54b0*/  SYNCS.PHASECHK.TRANS64.TRYWAIT P0, [R0+URZ+0x78], R3 ;  /* 0x00007803000075a7 */ /* 0x00032600080011ff */
[----:B----4-:R-:W-:Y:S05]  /*54c0*/  @!P0 NANOSLEEP.SYNCS 0x989680 ;  /* 0x009896800000895d */ /* 0x010fea0003900000 */
[----:B------:R-:W4:Y:S02]  /*54d0*/  @!P0 SYNCS.PHASECHK.TRANS64 P0, [R0+URZ+0x78], R3 ;  /* 0x00007803000085a7 */ /* 0x000f2400080010ff */
[----:B--2-4-:R-:W-:Y:S05]  /*54e0*/  @P0 EXIT ;  /* 0x000000000000094d */ /* 0x014fea0003800000 */
[----:B------:R-:W-:Y:S05]  /*54f0*/  BRA `(.L_x_100) ;  /* 0xfffffffc00e87947 */ /* 0x000fea000383ffff */
.L_x_85:
[----:B------:R-:W-:-:S06]  /*5500*/  UISETP.GE.AND UP0, UPT, UR10, 0x4, UPT ;  /* 0x000000040a00788c */ /* 0x000fcc000bf06270 */
[----:B------:R-:W-:-:S13]  /*5510*/  PLOP3.LUT P0, PT, PT, PT, UP0, 0x80, 0x8 ;  /* 0x000000000008781c */ /* 0x000fda0003f0f008 */
[----:B------:R-:W-:Y:S05]  /*5520*/  @!P0 EXIT ;  /* 0x000000000000894d */ /* 0x000fea0003800000 */
[----:B------:R-:W-:Y:S01]  /*5530*/  BAR.SYNC.DEFER_BLOCKING 0x6, 0xa0 ;  /* 0x0182800000007b1d */ /* 0x000fe20000010000 */
[----:B------:R-:W-:Y:S02]  /*5540*/  IMAD.SHL.U32 R4, R66, 0x200000, RZ ;  /* 0x0020000042047824 */ /* 0x000fe400078e00ff */
[----:B------:R-:W-:Y:S02]  /*5550*/  HFMA2 R71, -RZ, RZ, 0, 5.9604644775390625e-08 ;  /* 0x00000001ff477431 */ /* 0x000fe400000001ff */
[C---:B------:R-:W-:Y:S01]  /*5560*/  IMAD.SHL.U32 R65, R72.reuse, 0x10, RZ ;  /* 0x0000001048417824 */ /* 0x040fe200078e00ff */
[----:B------:R-:W-:Y:S01]  /*5570*/  MOV R69, RZ ;  /* 0x000000ff00457202 */ /* 0x000fe20000000f00 */
[----:B------:R-:W-:Y:S01]  /*5580*/  IMAD.U32 R33, R72, 0x10000, RZ ;  /* 0x0001000048217824 */ /* 0x000fe200078e00ff */
[----:B------:R-:W-:Y:S01]  /*5590*/  UMOV UR48, 0x400 ;  /* 0x0000040000307882 */ /* 0x000fe20000000000 */
[----:B------:R-:W1:Y:S01]  /*55a0*/  LDC R63, c[0x0][0x370] ;  /* 0x0000dc00ff3f7b82 */ /* 0x000e620000000800 */
[----:B------:R-:W-:Y:S01]  /*55b0*/  ULEA UR48, UR37, UR48, 0x18 ;  /* 0x0000003025307291 */ /* 0x000fe2000f8ec0ff */
[----:B------:R-:W-:Y:S01]  /*55c0*/  LOP3.LUT R4, R4, 0x200000, RZ, 0xc0, !PT ;  /* 0x0020000004047812 */ /* 0x000fe200078ec0ff */
[----:B------:R-:W-:Y:S01]  /*55d0*/  IMAD.SHL.U32 R64, R72, 0x2, RZ ;  /* 0x0000000248407824 */ /* 0x000fe200078e00ff */
[C---:B------:R-:W-:Y:S01]  /*55e0*/  LOP3.LUT R5, R65.reuse, 0x40, RZ, 0xc0, !PT ;  /* 0x0000004041057812 */ /* 0x040fe200078ec0ff */
[----:B------:R-:W-:Y:S01]  /*55f0*/  IMAD.SHL.U32 R3, R66, 0x200, RZ ;  /* 0x0000020042037824 */ /* 0x000fe200078e00ff */
[----:B------:R-:W-:Y:S01]  /*5600*/  LOP3.LUT R2, R65, 0x5b0, RZ, 0xc0, !PT ;  /* 0x000005b041027812 */ /* 0x000fe200078ec0ff */
[----:B------:R-:W-:Y:S01]  /*5610*/  UIADD3 UR4, UPT, UPT, UR48, 0x200, URZ ;  /* 0x0000020030047890 */ /* 0x000fe2000fffe0ff */
[----:B------:R-:W2:Y:S01]  /*5620*/  LDC R28, c[0x0][0xb0c] ;  /* 0x0002c300ff1c7b82 */ /* 0x000ea20000000800 */
[----:B------:R-:W-:Y:S01]  /*5630*/  LOP3.LUT R33, R4, 0x400000, R33, 0xf8, !PT ;  /* 0x0040000004217812 */ /* 0x000fe200078ef821 */
[----:B------:R-:W-:Y:S01]  /*5640*/  IMAD.MOV.U32 R30, RZ, RZ, RZ ;  /* 0x000000ffff1e7224 */ /* 0x000fe200078e00ff */
[----:B------:R-:W-:Y:S01]  /*5650*/  LOP3.LUT R64, R5, 0x8, R64, 0xf8, !PT ;  /* 0x0000000805407812 */ /* 0x000fe200078ef840 */
[----:B------:R-:W-:Y:S01]  /*5660*/  IMAD.MOV.U32 R70, RZ, RZ, RZ ;  /* 0x000000ffff467224 */ /* 0x000fe200078e00ff */
[----:B------:R-:W-:Y:S01]  /*5670*/  LOP3.LUT R3, R2, 0x200, R3, 0xf8, !PT ;  /* 0x0000020002037812 */ /* 0x000fe200078ef803 */
[----:B------:R-:W-:Y:S01]  /*5680*/  IMAD.MOV.U32 R76, RZ, RZ, RZ ;  /* 0x000000ffff4c7224 */ /* 0x000fe200078e00ff */
[----:B------:R-:W-:Y:S01]  /*5690*/  LOP3.LUT P0, RZ, R65, 0x40, RZ, 0xc0, !PT ;  /* 0x0000004041ff7812 */ /* 0x000fe2000780c0ff */
[----:B------:R-:W3:Y:S01]  /*56a0*/  LDC R61, c[0x0][0xb20] ;  /* 0x0002c800ff3d7b82 */ /* 0x000ee20000000800 */
[----:B------:R-:W4:Y:S01]  /*56b0*/  LDS R0, [UR48+0x140] ;  /* 0x00014030ff007984 */ /* 0x000f220008000800 */
[----:B------:R-:W-:Y:S01]  /*56c0*/  LOP3.LUT R64, R3, R64, RZ, 0xfc, !PT ;  /* 0x0000004003407212 */ /* 0x000fe200078efcff */
[----:B------:R-:W-:Y:S01]  /*56d0*/  IMAD.U32 R67, RZ, RZ, UR4 ;  /* 0x00000004ff437e24 */ /* 0x000fe2000f8e00ff */
[----:B------:R-:W-:Y:S01]  /*56e0*/  LOP3.LUT R72, R72, 0x60, RZ, 0xc0, !PT ;  /* 0x0000006048487812 */ /* 0x000fe200078ec0ff */
[----:B------:R-:W1:Y:S03]  /*56f0*/  LDCU.64 UR52, c[0x0][0x348] ;  /* 0x00006900ff3477ac */ /* 0x000e660008000a00 */
[----:B------:R-:W1:Y:S01]  /*5700*/  LDC R27, c[0x0][0xb30] ;  /* 0x0002cc00ff1b7b82 */ /* 0x000e620000000800 */
[----:B------:R-:W1:Y:S01]  /*5710*/  LDCU.64 UR38, c[0x0][0x888] ;  /* 0x00011100ff2677ac */ /* 0x000e620008000a00 */
[----:B------:R-:W1:Y:S06]  /*5720*/  LDCU.64 UR44, c[0x0][0x890] ;  /* 0x00011200ff2c77ac */ /* 0x000e6c0008000a00 */
[----:B------:R-:W1:Y:S01]  /*5730*/  LDC.64 R56, c[0x0][0xb10] ;  /* 0x0002c400ff387b82 */ /* 0x000e620000000a00 */
[----:B------:R-:W-:Y:S01]  /*5740*/  UMOV UR49, URZ ;  /* 0x000000ff00317c82 */ /* 0x000fe20008000000 */
[----:B------:R-:W-:-:S06]  /*5750*/  UMOV UR51, URZ ;  /* 0x000000ff00337c82 */ /* 0x000fcc0008000000 */
[----:B------:R-:W1:Y:S08]  /*5760*/  LDC.64 R24, c[0x0][0xb18] ;  /* 0x0002c600ff187b82 */ /* 0x000e700000000a00 */
[----:B------:R-:W1:Y:S08]  /*5770*/  LDC.64 R22, c[0x0][0xb28] ;  /* 0x0002ca00ff167b82 */ /* 0x000e700000000a00 */
[----:B------:R-:W1:Y:S01]  /*5780*/  LDC.64 R54, c[0x0][0x8b0] ;  /* 0x00022c00ff367b82 */ /* 0x000e620000000a00 */
[----:B----4-:R-:W-:Y:S01]  /*5790*/  IMAD.IADD R33, R0, 0x1, R33 ;  /* 0x0000000100217824 */ /* 0x010fe200078e0221 */
[----:B------:R-:W-:-:S06]  /*57a0*/  P2R R0, PR, RZ, 0x1 ;  /* 0x00000001ff007803 */ /* 0x000fcc0000000000 */
[----:B------:R-:W4:Y:S08]  /*57b0*/  LDC.64 R52, c[0x0][0x8a8] ;  /* 0x00022a00ff347b82 */ /* 0x000f300000000a00 */
[----:B--23--:R-:W1:Y:S02]  /*57c0*/  LDC R62, c[0x0][0x374] ;  /* 0x0000dd00ff3e7b82 */ /* 0x00ce640000000800 */
.L_x_144:
[C---:B------:R-:W-:Y:S02]  /*57d0*/  LEA R0, R76.reuse, UR48, 0x3 ;  /* 0x000000304c007c11 */ /* 0x040fe4000f8e18ff */
[----:B------:R-:W-:Y:S02]  /*57e0*/  SHF.L.U32 R3, R69, 0x1f, RZ ;  /* 0x0000001f45037819 */ /* 0x000fe400000006ff */
[----:B------:R-:W-:Y:S02]  /*57f0*/  LEA R16, R76, UR48, 0x4 ;  /* 0x000000304c107c11 */ /* 0x000fe4000f8e20ff */
[----:B--2---:R-:W2:Y:S02]  /*5800*/  SYNCS.PHASECHK.TRANS64.TRYWAIT P0, [R0+URZ+0x90], R3 ;  /* 0x00009003000075a7 */ /* 0x004ea400080011ff */
[----:B--2---:R-:W-:Y:S05]  /*5810*/  @!P0 BRA `(.L_x_101) ;  /* 0x0000003c00408947 */ /* 0x004fea0003800000 */
.L_x_195:
[----:B------:R-:W3:Y:S01]  /*5820*/  LDC.64 R12, c[0x0][0xb10] ;  /* 0x0002c400ff0c7b82 */ /* 0x000ee20000000a00 */
[----:B------:R-:W4:Y:S01]  /*5830*/  LDS.128 R16, [R16+0x120] ;  /* 0x0001200010107984 */ /* 0x000f220000000c00 */
[----:B-1----:R-:W-:Y:S01]  /*5840*/  ISETP.NE.AND P1, PT, R27, 0x1, PT ;  /* 0x000000011b00780c */ /* 0x002fe20003f25270 */
[----:B--2---:R-:W-:Y:S01]  /*5850*/  VIADD R0, R0, 0xa0 ;  /* 0x000000a000007836 */ /* 0x004fe20000000000 */
[----:B------:R-:W-:Y:S04]  /*5860*/  ISETP.GE.AND P0, PT, R26, 0x1, PT ;  /* 0x000000011a00780c */ /* 0x000fe80003f06270 */
[----:B------:R-:W1:Y:S01]  /*5870*/  LDC.64 R10, c[0x0][0xb18] ;  /* 0x0002c600ff0a7b82 */ /* 0x000e620000000a00 */
[----:B------:R-:W-:Y:S01]  /*5880*/  PRMT R0, RZ, 0x654, R0 ;  /* 0x00000654ff007816 */ /* 0x000fe20000000000 */
[----:B------:R-:W-:Y:S01]  /*5890*/  @!PT LDS RZ, [RZ] ;  /* 0x00000000fffff984 */ /* 0x000fe20000000800 */
[----:B------:R-:W-:Y:S01]  /*58a0*/  @!PT LDS RZ, [RZ] ;  /* 0x00000000fffff984 */ /* 0x000fe20000000800 */
[----:B------:R-:W-:Y:S01]  /*58b0*/  @!PT LDS RZ, [RZ] ;  /* 0x00000000fffff984 */ /* 0x000fe20000000800 */
[----:B------:R-:W-:Y:S01]  /*58c0*/  @!PT LDS RZ, [RZ] ;  /* 0x00000000fffff984 */ /* 0x000fe20000000800 */
[----:B------:R2:W-:Y:S06]  /*58d0*/  MEMBAR.ALL.CTA ;  /* 0x0000000000007992 */ /* 0x0005ec0000008000 */
[----:B--2---:R-:W2:Y:S01]  /*58e0*/  FENCE.VIEW.ASYNC.S ;  /* 0x00000000000073c6 */ /* 0x004ea20000000000 */
[----:B------:R-:W1:Y:S08]  /*58f0*/  @!P1 LDC R14, c[0x0][0xb20] ;  /* 0x0002c800ff0e9b82 */ /* 0x000e700000000800 */
[----:B------:R-:W1:Y:S01]  /*5900*/  @!P1 LDC R9, c[0x0][0xb0c] ;  /* 0x0002c300ff099b82 */ /* 0x000e620000000800 */
[----:B--2---:R2:W-:Y:S01]  /*5910*/  SYNCS.ARRIVE.TRANS64.RED.A1T0 RZ, [R0+URZ], RZ ;  /* 0x000000ff00ff79a7 */ /* 0x0045e200081004ff */
[----:B----4-:R-:W-:Y:S04]  /*5920*/  LOP3.LUT P4, RZ, R18, 0x1, RZ, 0xc0, !PT ;  /* 0x0000000112ff7812 */ /* 0x010fe8000788c0ff */
[----:B------:R-:W-:Y:S09]  /*5930*/  P2R R73, PR, RZ, 0x10 ;  /* 0x00000010ff497803 */ /* 0x000ff20000000000 */
[----:B------:R-:W-:Y:S02]  /*5940*/  @P4 MOV R31, R16 ;  /* 0x00000010001f4202 */ /* 0x000fe40000000f00 */
[----:B------:R-:W-:Y:S01]  /*5950*/  @P4 LOP3.LUT R29, R17, 0xffff, RZ, 0xc0, !PT ;  /* 0x0000ffff111d4812 */ /* 0x000fe200078ec0ff */
[----:B--23--:R-:W-:Y:S06]  /*5960*/  @!P0 BRA `(.L_x_102) ;  /* 0x0000000000a48947 */ /* 0x00cfec0003800000 */
[----:B------:R-:W-:Y:S01]  /*5970*/  IMAD.HI.U32 R36, R62, R25, RZ ;  /* 0x000000193e247227 */ /* 0x000fe200078e00ff */
[----:B------:R-:W-:Y:S02]  /*5980*/  ISETP.NE.AND P0, PT, R24, 0x1, PT ;  /* 0x000000011800780c */ /* 0x000fe40003f05270 */
[----:B------:R-:W-:Y:S01]  /*5990*/  ISETP.NE.AND P2, PT, R26, 0x1, PT ;  /* 0x000000011a00780c */ /* 0x000fe20003f45270 */
[-C--:B------:R-:W-:Y:S01]  /*59a0*/  IMAD.HI.U32 R34, R63, R56.reuse, RZ ;  /* 0x000000383f227227 */ /* 0x080fe200078e00ff */
[----:B------:R-:W-:Y:S02]  /*59b0*/  SHF.R.U32.HI R37, RZ, R61, R36 ;  /* 0x0000003dff257219 */ /* 0x000fe40000011624 */
[----:B------:R-:W-:Y:S01]  /*59c0*/  ISETP.NE.AND P3, PT, R28, 0x1, PT ;  /* 0x000000011c00780c */ /* 0x000fe20003f65270 */
[----:B------:R-:W-:Y:S01]  /*59d0*/  IMAD.HI.U32 R40, R29, R25, RZ ;  /* 0x000000191d287227 */ /* 0x000fe200078e00ff */
[----:B------:R-:W-:Y:S02]  /*59e0*/  SHF.R.U32.HI R34, RZ, R57, R34 ;  /* 0x00000039ff227219 */ /* 0x000fe40000011622 */
[----:B------:R-:W-:Y:S01]  /*59f0*/  SEL R3, R62, R37, !P0 ;  /* 0x000000253e037207 */ /* 0x000fe20004000000 */
[----:B------:R-:W-:Y:S01]  /*5a00*/  IMAD.HI.U32 R38, R31, R56, RZ ;  /* 0x000000381f267227 */ /* 0x000fe200078e00ff */
[----:B------:R-:W-:Y:S03]  /*5a10*/  SEL R7, R63, R34, !P3 ;  /* 0x000000223f077207 */ /* 0x000fe60005800000 */
[-C--:B------:R-:W-:Y:S01]  /*5a20*/  IMAD.HI.U32 R34, R3, R22.reuse, RZ ;  /* 0x0000001603227227 */ /* 0x080fe200078e00ff */
[----:B------:R-:W-:Y:S03]  /*5a30*/  SHF.R.U32.HI R38, RZ, R57, R38 ;  /* 0x00000039ff267219 */ /* 0x000fe60000011626 */
[----:B------:R-:W-:Y:S01]  /*5a40*/  IMAD.HI.U32 R36, R7, R22, RZ ;  /* 0x0000001607247227 */ /* 0x000fe200078e00ff */
[----:B------:R-:W-:Y:S02]  /*5a50*/  @P2 SHF.R.U32.HI R3, RZ, R23, R34 ;  /* 0x00000017ff032219 */ /* 0x000fe40000011622 */
[----:B------:R-:W-:Y:S02]  /*5a60*/  SHF.R.U32.HI R34, RZ, R61, R40 ;  /* 0x0000003dff227219 */ /* 0x000fe40000011628 */
[----:B------:R-:W-:Y:S01]  /*5a70*/  @P2 SHF.R.U32.HI R7, RZ, R23, R36 ;  /* 0x00000017ff072219 */ /* 0x000fe20000011624 */
[C---:B------:R-:W-:Y:S01]  /*5a80*/  IMAD R2, R26.reuse, R3, RZ ;  /* 0x000000031a027224 */ /* 0x040fe200078e02ff */
[----:B------:R-:W-:Y:S02]  /*5a90*/  SEL R5, R29, R34, !P0 ;  /* 0x000000221d057207 */ /* 0x000fe40004000000 */
[----:B------:R-:W-:Y:S01]  /*5aa0*/  SEL R3, R31, R38, !P3 ;  /* 0x000000261f037207 */ /* 0x000fe20005800000 */
[----:B------:R-:W-:Y:S01]  /*5ab0*/  IMAD R4, R26, R7, RZ ;  /* 0x000000071a047224 */ /* 0x000fe200078e02ff */
[C---:B------:R-:W-:Y:S01]  /*5ac0*/  ISETP.GE.AND P0, PT, R5.reuse, R2, PT ;  /* 0x000000020500720c */ /* 0x040fe20003f06270 */
[----:B------:R-:W-:Y:S03]  /*5ad0*/  IMAD.HI.U32 R6, R5, R22, RZ ;  /* 0x0000001605067227 */ /* 0x000fe600078e00ff */
[----:B------:R-:W-:Y:S01]  /*5ae0*/  ISETP.GE.OR P0, PT, R3, R4, P0 ;  /* 0x000000040300720c */ /* 0x000fe20000706670 */
[----:B------:R-:W-:Y:S01]  /*5af0*/  IMAD.MOV R4, RZ, RZ, -R3 ;  /* 0x000000ffff047224 */ /* 0x000fe200078e0a03 */
[-C--:B------:R-:W-:Y:S03]  /*5b00*/  SHF.R.U32.HI R6, RZ, R23.reuse, R6 ;  /* 0x00000017ff067219 */ /* 0x080fe60000011606 */
[----:B------:R-:W-:Y:S01]  /*5b10*/  IMAD R31, R28, R4, R31 ;  /* 0x000000041c1f7224 */ /* 0x000fe200078e021f */
[----:B------:R-:W-:Y:S05]  /*5b20*/  SEL R15, R5, R6, !P2 ;  /* 0x00000006050f7207 */ /* 0x000fea0005000000 */
[----:B------:R-:W-:Y:S02]  /*5b30*/  IMAD.MOV R6, RZ, RZ, -R15 ;  /* 0x000000ffff067224 */ /* 0x000fe400078e0a0f */
[C---:B------:R-:W-:Y:S04]  /*5b40*/  @!P0 IMAD.HI.U32 R2, R3.reuse, R22, RZ ;  /* 0x0000001603028227 */ /* 0x040fe800078e00ff */
[----:B------:R-:W-:Y:S01]  /*5b50*/  IMAD R6, R26, R6, R5 ;  /* 0x000000061a067224 */ /* 0x000fe200078e0205 */
[----:B------:R-:W-:Y:S04]  /*5b60*/  @!P0 SHF.R.U32.HI R2, RZ, R23, R2 ;  /* 0x00000017ff028219 */ /* 0x000fe80000011602 */
[----:B------:R-:W-:Y:S02]  /*5b70*/  @!P0 SEL R0, R3, R2, !P2 ;  /* 0x0000000203008207 */ /* 0x000fe40005000000 */
[----:B------:R-:W-:Y:S02]  /*5b80*/  IADD3 R2, PT, PT, -R5, RZ, RZ ;  /* 0x000000ff05027210 */ /* 0x000fe40007ffe1ff */
[----:B------:R-:W-:Y:S01]  /*5b90*/  @!P0 IADD3 R8, PT, PT, R15, -R0, RZ ;  /* 0x800000000f088210 */ /* 0x000fe20007ffe0ff */
[----:B------:R-:W-:Y:S02]  /*5ba0*/  @!P0 IMAD R0, R7, R6, R0 ;  /* 0x0000000607008224 */ /* 0x000fe400078e0200 */
[----:B------:R-:W-:Y:S02]  /*5bb0*/  IMAD R29, R24, R2, R29 ;  /* 0x00000002181d7224 */ /* 0x000fe400078e021d */
[----:B------:R-:W-:Y:S02]  /*5bc0*/  @!P0 IMAD R5, R8, R26, R3 ;  /* 0x0000001a08058224 */ /* 0x000fe400078e0203 */
[----:B------:R-:W-:Y:S04]  /*5bd0*/  @!P0 IMAD.MOV.U32 R3, RZ, RZ, R0 ;  /* 0x000000ffff038224 */ /* 0x000fe800078e0000 */
[----:B------:R-:W-:Y:S02]  /*5be0*/  IMAD R31, R3, R28, R31 ;  /* 0x0000001c031f7224 */ /* 0x000fe400078e021f */
[----:B------:R-:W-:Y:S07]  /*5bf0*/  IMAD R29, R5, R24, R29 ;  /* 0x00000018051d7224 */ /* 0x000fee00078e021d */
.L_x_102:
[----:B-1----:R-:W-:Y:S01]  /*5c00*/  @!P1 ISETP.NE.AND P0, PT, R10, 0x1, PT ;  /* 0x000000010a00980c */ /* 0x002fe20003f05270 */
[----:B------:R-:W-:Y:S01]  /*5c10*/  @!P1 IMAD.HI.U32 R3, R29, R11, RZ ;  /* 0x0000000b1d039227 */ /* 0x000fe200078e00ff */
[----:B------:R-:W-:Y:S01]  /*5c20*/  R2UR UR42, R21 ;  /* 0x00000000152a72ca */ /* 0x000fe200000e0000 */
[----:B------:R-:W-:Y:S01]  /*5c30*/  BSSY.RECONVERGENT B6, `(.L_x_103) ;  /* 0x0000031000067945 */ /* 0x000fe20003800200 */
[----:B------:R-:W-:Y:S01]  /*5c40*/  R2UR UR41, R20 ;  /* 0x00000000142972ca */ /* 0x000fe200000e0000 */
[----:B------:R-:W-:Y:S01]  /*5c50*/  @!P1 IMAD.HI.U32 R0, R31, R12, RZ ;  /* 0x0000000c1f009227 */ /* 0x000fe200078e00ff */
[----:B------:R-:W-:Y:S02]  /*5c60*/  @!P1 SHF.R.U32.HI R2, RZ, R14, R3 ;  /* 0x0000000eff029219 */ /* 0x000fe40000011603 */
[----:B------:R-:W-:Y:S01]  /*5c70*/  @!P1 ISETP.NE.AND P2, PT, R9, 0x1, PT ;  /* 0x000000010900980c */ /* 0x000fe20003f45270 */
[----:B------:R-:W-:Y:S01]  /*5c80*/  VIADD R76, R76, 0x1 ;  /* 0x000000014c4c7836 */ /* 0x000fe20000000000 */
[----:B------:R-:W-:Y:S02]  /*5c90*/  @!P1 SEL R2, R29, R2, !P0 ;  /* 0x000000021d029207 */ /* 0x000fe40004000000 */
[----:B------:R-:W-:Y:S02]  /*5ca0*/  @!P1 SHF.R.U32.HI R0, RZ, R13, R0 ;  /* 0x0000000dff009219 */ /* 0x000fe40000011600 */
[----:B------:R-:W-:Y:S01]  /*5cb0*/  LOP3.LUT P0, RZ, R67, 0x90, RZ, 0xc0, !PT ;  /* 0x0000009043ff7812 */ /* 0x000fe2000780c0ff */
[----:B------:R-:W-:Y:S01]  /*5cc0*/  USHF.L.U32 UR42, UR42, 0x6, URZ ;  /* 0x000000062a2a7899 */ /* 0x000fe200080006ff */
[----:B------:R-:W-:Y:S01]  /*5cd0*/  @!P1 SEL R3, R31, R0, !P2 ;  /* 0x000000001f039207 */ /* 0x000fe20005000000 */
[----:B------:R-:W-:Y:S01]  /*5ce0*/  USHF.L.U32 UR41, UR41, 0x7, URZ ;  /* 0x0000000729297899 */ /* 0x000fe200080006ff */
[----:B------:R-:W-:Y:S03]  /*5cf0*/  @P4 SHF.R.U32.HI R68, RZ, 0x10, R17 ;  /* 0x00000010ff444819 */ /* 0x000fe60000011611 */
[----:B------:R-:W-:Y:S02]  /*5d00*/  @!P1 IMAD.IADD R0, R2, 0x1, -R3 ;  /* 0x0000000102009824 */ /* 0x000fe400078e0a03 */
[----:B------:R-:W-:Y:S02]  /*5d10*/  @!P1 IMAD.IADD R2, R3, 0x1, -R2 ;  /* 0x0000000103029824 */ /* 0x000fe400078e0a02 */
[----:B------:R-:W-:Y:S02]  /*5d20*/  @!P1 IMAD R31, R0, R9, R31 ;  /* 0x00000009001f9224 */ /* 0x000fe400078e021f */
[----:B------:R-:W-:Y:S01]  /*5d30*/  @!P1 IMAD R29, R2, R10, R29 ;  /* 0x0000000a021d9224 */ /* 0x000fe200078e021d */
[----:B------:R-:W-:Y:S06]  /*5d40*/  @!P0 BRA `(.L_x_104) ;  /* 0x00000000007c8947 */ /* 0x000fec0003800000 */
[----:B------:R-:W1:Y:S01]  /*5d50*/  LDCU.64 UR8, c[0x4][0x80] ;  /* 0x01001000ff0877ac */ /* 0x000e620008000a00 */
[----:B------:R-:W-:Y:S01]  /*5d60*/  MOV R2, 0x0 ;  /* 0x0000000000027802 */ /* 0x000fe20000000f00 */
[----:B------:R-:W-:Y:S02]  /*5d70*/  HFMA2 R12, -RZ, RZ, 0, 5.9604644775390625e-08 ;  /* 0x00000001ff0c7431 */ /* 0x000fe400000001ff */
[----:B------:R-:W-:Y:S01]  /*5d80*/  IMAD.MOV.U32 R8, RZ, RZ, 0x70 ;  /* 0x00000070ff087424 */ /* 0x000fe200078e00ff */
[----:B------:R2:W3:Y:S01]  /*5d90*/  LDC.64 R14, c[0x4][R2] ;  /* 0x01000000020e7b82 */ /* 0x0004e20000000a00 */
[----:B------:R-:W4:Y:S01]  /*5da0*/  LDCU.64 UR6, c[0x4][0x88] ;  /* 0x01001100ff0677ac */ /* 0x000f220008000a00 */
[----:B------:R-:W-:Y:S01]  /*5db0*/  IMAD.MOV.U32 R13, RZ, RZ, RZ ;  /* 0x000000ffff0d7224 */ /* 0x000fe200078e00ff */
[----:B------:R-:W2:Y:S01]  /*5dc0*/  LDCU.64 UR4, c[0x4][0x8] ;  /* 0x01000100ff0477ac */ /* 0x000ea20008000a00 */
[----:B-1----:R-:W-:Y:S01]  /*5dd0*/  MOV R5, UR9 ;  /* 0x0000000900057c02 */ /* 0x002fe20008000f00 */
[----:B------:R-:W-:Y:S01]  /*5de0*/  IMAD.U32 R4, RZ, RZ, UR8 ;  /* 0x00000008ff047e24 */ /* 0x000fe2000f8e00ff */
[----:B----4-:R-:W-:Y:S01]  /*5df0*/  MOV R7, UR7 ;  /* 0x0000000700077c02 */ /* 0x010fe20008000f00 */
[----:B------:R-:W-:Y:S01]  /*5e00*/  IMAD.U32 R6, RZ, RZ, UR6 ;  /* 0x00000006ff067e24 */ /* 0x000fe2000f8e00ff */
[----:B--2---:R-:W-:Y:S01]  /*5e10*/  MOV R11, UR5 ;  /* 0x00000005000b7c02 */ /* 0x004fe20008000f00 */
[----:B------:R-:W-:Y:S02]  /*5e20*/  IMAD.U32 R10, RZ, RZ, UR4 ;  /* 0x00000004ff0a7e24 */ /* 0x000fe4000f8e00ff */
[----:B------:R-:W-:Y:S07]  /*5e30*/  LEPC R20, `(.L_x_105) ;  /* 0x000000001014794e */ /* 0x000fee0000000000 */
[----:B---3-5:R-:W-:Y:S05]  /*5e40*/  CALL.ABS.NOINC R14 ;  /* 0x000000000e007343 */ /* 0x028fea0003c00000 */
.L_x_105:
[----:B------:R-:W1:Y:S01]  /*5e50*/  LDCU.64 UR8, c[0x4][0x80] ;  /* 0x01001000ff0877ac */ /* 0x000e620008000a00 */
[----:B------:R-:W2:Y:S01]  /*5e60*/  LDC.64 R2, c[0x4][R2] ;  /* 0x0100000002027b82 */ /* 0x000ea20000000a00 */
[----:B------:R-:W-:Y:S02]  /*5e70*/  HFMA2 R12, -RZ, RZ, 0, 5.9604644775390625e-08 ;  /* 0x00000001ff0c7431 */ /* 0x000fe400000001ff */
[----:B------:R-:W-:Y:S02]  /*5e80*/  IMAD.MOV.U32 R8, RZ, RZ, 0x70 ;  /* 0x00000070ff087424 */ /* 0x000fe400078e00ff */
[----:B------:R-:W-:Y:S01]  /*5e90*/  IMAD.MOV.U32 R13, RZ, RZ, RZ ;  /* 0x000000ffff0d7224 */ /* 0x000fe200078e00ff */
[----:B------:R-:W3:Y:S01]  /*5ea0*/  LDCU.64 UR6, c[0x4][0x88] ;  /* 0x01001100ff0677ac */ /* 0x000ee20008000a00 */
[----:B------:R-:W4:Y:S01]  /*5eb0*/  LDCU.64 UR4, c[0x4][0x8] ;  /* 0x01000100ff0477ac */ /* 0x000f220008000a00 */
[----:B-1----:R-:W-:Y:S02]  /*5ec0*/  MOV R4, UR8 ;  /* 0x0000000800047c02 */ /* 0x002fe40008000f00 */
[----:B------:R-:W-:Y:S02]  /*5ed0*/  MOV R5, UR9 ;  /* 0x0000000900057c02 */ /* 0x000fe40008000f00 */
[----:B---3--:R-:W-:Y:S01]  /*5ee0*/  MOV R7, UR7 ;  /* 0x0000000700077c02 */ /* 0x008fe20008000f00 */
[----:B------:R-:W-:Y:S01]  /*5ef0*/  IMAD.U32 R6, RZ, RZ, UR6 ;  /* 0x00000006ff067e24 */ /* 0x000fe2000f8e00ff */
[----:B----4-:R-:W-:Y:S01]  /*5f00*/  MOV R11, UR5 ;  /* 0x00000005000b7c02 */ /* 0x010fe20008000f00 */
[----:B------:R-:W-:Y:S02]  /*5f10*/  IMAD.U32 R10, RZ, RZ, UR4 ;  /* 0x00000004ff0a7e24 */ /* 0x000fe4000f8e00ff */
[----:B------:R-:W-:Y:S07]  /*5f20*/  LEPC R20, `(.L_x_104) ;  /* 0x000000001014794e */ /* 0x000fee0000000000 */
[----:B--2---:R-:W-:Y:S05]  /*5f30*/  CALL.ABS.NOINC R2 ;  /* 0x0000000002007343 */ /* 0x004fea0003c00000 */
.L_x_104:
[----:B------:R-:W-:Y:S05]  /*5f40*/  BSYNC.RECONVERGENT B6 ;  /* 0x0000000000067941 */ /* 0x000fea0003800200 */
.L_x_103:
[----:B------:R-:W-:Y:S01]  /*5f50*/  ISETP.NE.U32.AND P4, PT, R54, RZ, PT ;  /* 0x000000ff3600720c */ /* 0x000fe20003f85070 */
[----:B------:R-:W-:Y:S01]  /*5f60*/  UISETP.NE.AND UP2, UPT, UR50, URZ, UPT ;  /* 0x000000ff3200728c */ /* 0x000fe2000bf45270 */
[----:B------:R-:W-:Y:S01]  /*5f70*/  ISETP.NE.U32.AND P2, PT, RZ, UR38, PT ;  /* 0x00000026ff007c0c */ /* 0x000fe2000bf45070 */
[----:B------:R-:W-:Y:S01]  /*5f80*/  UISETP.NE.U32.AND UP1, UPT, UR44, URZ, UPT ;  /* 0x000000ff2c00728c */ /* 0x000fe2000bf25070 */
[----:B------:R-:W-:Y:S01]  /*5f90*/  ISETP.NE.AND.EX P4, PT, R55, RZ, PT, P4 ;  /* 0x000000ff3700720c */ /* 0x000fe20003f85340 */
[----:B------:R-:W-:Y:S01]  /*5fa0*/  UPLOP3.LUT UP0, UPT, UPT, UPT, UPT, 0x40, 0x4 ;  /* 0x000000000004789c */ /* 0x000fe20003f0e870 */
[----:B------:R-:W-:Y:S01]  /*5fb0*/  ISETP.NE.AND.EX P2, PT, RZ, UR39, PT, P2 ;  /* 0x00000027ff007c0c */ /* 0x000fe2000bf45320 */
[----:B------:R-:W-:Y:S01]  /*5fc0*/  UISETP.NE.AND.EX UP1, UPT, UR45, URZ, UPT, UP1 ;  /* 0x000000ff2d00728c */ /* 0x000fe2000bf25310 */
[----:B------:R-:W-:Y:S04]  /*5fd0*/  PLOP3.LUT P1, PT, PT, PT, UP2, 0x80, 0x8 ;  /* 0x000000000008781c */ /* 0x000fe80003f2f028 */
[----:B------:R-:W-:Y:S06]  /*5fe0*/  @UP2 UPLOP3.LUT UP0, UPT, UPT, UPT, UP1, 0x80, 0x8 ;  /* 0x000000000008289c */ /* 0x000fec0003f0f010 */
[----:B------:R-:W-:Y:S01]  /*5ff0*/  PLOP3.LUT P0, PT, PT, PT, UP0, 0x80, 0x8 ;  /* 0x000000000008781c */ /* 0x000fe20003f0f008 */
[----:B------:R-:W-:Y:S01]  /*6000*/  @!UPT UIADD3 URZ, UPT, UPT, URZ, URZ, URZ ;  /* 0x000000fffffff290 */ /* 0x000fe2000fffe0ff */
[----:B------:R-:W-:Y:S11]  /*6010*/  BRA.U !UP1, `(.L_x_106) ;  /* 0x0000000109387547 */ /* 0x000ff6000b800000 */
[----:B------:R-:W-:Y:S01]  /*6020*/  UISETP.NE.U32.AND UP0, UPT, UR38, URZ, UPT ;  /* 0x000000ff2600728c */ /* 0x000fe2000bf05070 */
[----:B------:R-:W-:Y:S02]  /*6030*/  HFMA2 R0, -RZ, RZ, 0, 5.9604644775390625e-08 ;  /* 0x00000001ff007431 */ /* 0x000fe400000001ff */
[----:B------:R-:W-:Y:S01]  /*6040*/  IMAD.MOV.U32 R59, RZ, RZ, 0x1 ;  /* 0x00000001ff3b7424 */ /* 0x000fe200078e00ff */
[----:B------:R-:W-:Y:S06]  /*6050*/  UISETP.NE.AND.EX UP0, UPT, UR39, URZ, UPT, UP0 ;  /* 0x000000ff2700728c */ /* 0x000fec000bf05300 */
[----:B------:R-:W-:Y:S05]  /*6060*/  PLOP3.LUT P3, PT, PT, PT, UP0, 0x80, 0x8 ;  /* 0x000000000008781c */ /* 0x000fea0003f6f008 */
[----:B------:R-:W1:Y:S01]  /*6070*/  @UP0 LDCU.64 UR6, c[0x0][0x888] ;  /* 0x00011100ff0607ac */ /* 0x000e620008000a00 */
[----:B------:R-:W-:Y:S07]  /*6080*/  @UP0 UIMAD UR4, UR36, UR44, URZ ;  /* 0x0000002c240402a4 */ /* 0x000fee000f8e02ff */
[----:B------:R-:W-:Y:S01]  /*6090*/  @!P3 PRMT R59, R0, 0x7610, R59 ;  /* 0x00007610003bb816 */ /* 0x000fe2000000003b */
[----:B-1----:R-:W-:Y:S03]  /*60a0*/  @UP0 UIMAD.WIDE UR6, UR4, 0x4, UR6 ;  /* 0x00000004040608a5 */ /* 0x002fe6000f8e0206 */
[----:B------:R-:W1:Y:S03]  /*60b0*/  @!UP0 LDCU UR4, c[0x0][0x880] ;  /* 0x00011000ff0487ac */ /* 0x000e660008000800 */
[----:B------:R-:W-:Y:S01]  /*60c0*/  IMAD.U32 R2, RZ, RZ, UR6 ;  /* 0x00000006ff027e24 */ /* 0x000fe2000f8e00ff */
[----:B------:R-:W-:Y:S05]  /*60d0*/  MOV R3, UR7 ;  /* 0x0000000700037c02 */ /* 0x000fea0008000f00 */
[----:B-----5:R2:W5:Y:S02]  /*60e0*/  @P3 LDG.E R35, desc[UR46][R2.64] ;  /* 0x0000002e02233981 */ /* 0x020564000c1e1900 */
[----:B-12---:R-:W-:Y:S02]  /*60f0*/  @!P3 IMAD.U32 R35, RZ, RZ, UR4 ;  /* 0x00000004ff23be24 */ /* 0x006fe4000f8e00ff */
.L_x_106:
[----:B------:R-:W-:Y:S05]  /*6100*/  @!P4 BRA `(.L_x_107) ;  /* 0x000000000020c947 */ /* 0x000fea0003800000 */
[----:B------:R-:W-:Y:S04]  /*6110*/  ISETP.NE.U32.AND P3, PT, R52, RZ, PT ;  /* 0x000000ff3400720c */ /* 0x000fe80003f65070 */
[----:B------:R-:W-:Y:S11]  /*6120*/  ISETP.NE.AND.EX P3, PT, R53, RZ, PT, P3 ;  /* 0x000000ff3500720c */ /* 0x000ff60003f65330 */
[----:B------:R-:W-:Y:S02]  /*6130*/  @!UPT UIADD3 URZ, UPT, UPT, URZ, URZ, URZ ;  /* 0x000000fffffff290 */ /* 0x000fe4000fffe0ff */
[----:B------:R-:W1:Y:S01]  /*6140*/  @P3 LDC.64 R2, c[0x0][0x8a8] ;  /* 0x00022a00ff023b82 */ /* 0x000e620000000a00 */
[----:B------:R-:W-:Y:S04]  /*6150*/  @P3 IMAD R0, R54, UR36, RZ ;  /* 0x0000002436003c24 */ /* 0x000fe8000f8e02ff */
[----:B-1----:R-:W-:Y:S05]  /*6160*/  @P3 IMAD.WIDE R2, R0, 0x4, R2 ;  /* 0x0000000400023825 */ /* 0x002fea00078e0202 */
[----:B-----5:R1:W5:Y:S02]  /*6170*/  @P3 LDG.E R32, desc[UR46][R2.64] ;  /* 0x0000002e02203981 */ /* 0x020364000c1e1900 */
[----:B-1----:R-:W2:Y:S02]  /*6180*/  @!P3 LDC R32, c[0x0][0x8a0] ;  /* 0x00022800ff20bb82 */ /* 0x002ea40000000800 */
.L_x_107:
[----:B-----5:R-:W-:Y:S01]  /*6190*/  FSETP.NEU.AND P3, PT, R35, RZ, PT ;  /* 0x000000ff2300720b */ /* 0x020fe20003f6d000 */
[----:B------:R-:W-:Y:S01]  /*61a0*/  IMAD.SHL.U32 R77, R64, 0x2, RZ ;  /* 0x00000002404d7824 */ /* 0x000fe200078e00ff */
[----:B------:R-:W-:Y:S01]  /*61b0*/  SEL R5, RZ, 0xffffffff, P2 ;  /* 0xffffffffff057807 */ /* 0x000fe20001000000 */
[----:B------:R-:W-:Y:S01]  /*61c0*/  BSSY B1, `(.L_x_108) ;  /* 0x0000034000017945 */ /* 0x000fe20003800000 */
[----:B------:R-:W-:Y:S01]  /*61d0*/  @P1 LOP3.LUT P2, RZ, R59, 0xff, RZ, 0xc0, !PT ;  /* 0x000000ff3bff1812 */ /* 0x000fe2000784c0ff */
[----:B------:R-:W-:Y:S01]  /*61e0*/  IMAD.MOV.U32 R39, RZ, RZ, 0x1 ;  /* 0x00000001ff277424 */ /* 0x000fe200078e00ff */
[----:B------:R-:W-:Y:S01]  /*61f0*/  @P1 SEL R0, RZ, 0xffffffff, P3 ;  /* 0xffffffffff001807 */ /* 0x000fe20001800000 */
[C---:B------:R-:W-:Y:S01]  /*6200*/  IMAD R34, R30.reuse, 0x40, R33 ;  /* 0x000000401e227824 */ /* 0x040fe200078e0221 */
[----:B------:R-:W-:Y:S01]  /*6210*/  LOP3.LUT R71, R71, 0x1, RZ, 0x3c, !PT ;  /* 0x0000000147477812 */ /* 0x000fe200078e3cff */
[----:B------:R-:W-:Y:S01]  /*6220*/  IMAD.MOV.U32 R38, RZ, RZ, RZ ;  /* 0x000000ffff267224 */ /* 0x000fe200078e00ff */
[----:B------:R-:W-:Y:S02]  /*6230*/  @P0 SEL R0, R5, R0, !P2 ;  /* 0x0000000005000207 */ /* 0x000fe40005000000 */
[----:B------:R-:W-:Y:S02]  /*6240*/  CS2R R50, SRZ ;  /* 0x0000000000327805 */ /* 0x000fe4000001ff00 */
[----:B------:R-:W-:Y:S02]  /*6250*/  LEA R74, R30, UR48, 0x3 ;  /* 0x000000301e4a7c11 */ /* 0x000fe4000f8e18ff */
[----:B------:R-:W-:Y:S02]  /*6260*/  CS2R R48, SRZ ;  /* 0x0000000000307805 */ /* 0x000fe4000001ff00 */
[----:B------:R-:W-:Y:S02]  /*6270*/  @P1 LOP3.LUT R0, R0, 0x1, RZ, 0xc0, !PT ;  /* 0x0000000100001812 */ /* 0x000fe400078ec0ff */
[----:B------:R-:W-:Y:S02]  /*6280*/  CS2R R42, SRZ ;  /* 0x00000000002a7805 */ /* 0x000fe4000001ff00 */
[----:B------:R-:W-:Y:S02]  /*6290*/  SHF.L.U32 R3, R70, 0x1f, RZ ;  /* 0x0000001f46037819 */ /* 0x000fe400000006ff */
[----:B------:R-:W-:Y:S02]  /*62a0*/  CS2R R40, SRZ ;  /* 0x0000000000287805 */ /* 0x000fe4000001ff00 */
[----:B------:R-:W-:Y:S01]  /*62b0*/  ISETP.NE.U32.OR P5, PT, R0, 0x1, !P1 ;  /* 0x000000010000780c */ /* 0x000fe20004fa5470 */
[----:B------:R-:W-:Y:S01]  /*62c0*/  VIADD R82, R77, UR48 ;  /* 0x000000304d527c36 */ /* 0x000fe20008000000 */
[----:B------:R-:W-:Y:S02]  /*62d0*/  PLOP3.LUT P2, PT, PT, PT, UP1, 0x80, 0x8 ;  /* 0x000000000008781c */ /* 0x000fe40003f4f018 */
[----:B------:R-:W-:Y:S02]  /*62e0*/  SEL R0, RZ, 0xffffffff, P3 ;  /* 0xffffffffff007807 */ /* 0x000fe40001800000 */
[----:B------:R-:W-:Y:S02]  /*62f0*/  LOP3.LUT P3, R75, R59, 0xff, RZ, 0xc0, !PT ;  /* 0x000000ff3b4b7812 */ /* 0x000fe4000786c0ff */
[----:B------:R-:W-:Y:S05]  /*6300*/  P2R R78, PR, RZ, 0x20 ;  /* 0x00000020ff4e7803 */ /* 0x000fea0000000000 */
[----:B------:R-:W-:Y:S02]  /*6310*/  @P5 SHF.L.U32 R2, R71, 0x1f, RZ ;  /* 0x0000001f47025819 */ /* 0x000fe400000006ff */
[----:B------:R-:W-:Y:S02]  /*6320*/  @P2 SEL R0, R5, R0, !P3 ;  /* 0x0000000005002207 */ /* 0x000fe40005800000 */
[----:B------:R-:W1:Y:S02]  /*6330*/  @P5 SYNCS.PHASECHK.TRANS64.TRYWAIT P1, [UR48+0x40], R2 ;  /* 0x00004002ff0055a7 */ /* 0x000e640008021130 */
[----:B------:R-:W-:Y:S04]  /*6340*/  LOP3.LUT R0, R0, 0x1, RZ, 0xc0, !PT ;  /* 0x0000000100007812 */ /* 0x000fe800078ec0ff */
[----:B------:R-:W-:Y:S04]  /*6350*/  ISETP.NE.U32.AND P4, PT, R0, 0x1, PT ;  /* 0x000000010000780c */ /* 0x000fe80003f85070 */
[----:B------:R-:W-:Y:S01]  /*6360*/  P2R R80, PR, RZ, 0x10 ;  /* 0x00000010ff507803 */ /* 0x000fe20000000000 */
[----:B------:R3:W4:Y:S01]  /*6370*/  SYNCS.PHASECHK.TRANS64.TRYWAIT P0, [R74+URZ+0xb0], R3 ;  /* 0x0000b0034a0075a7 */ /* 0x00072200080011ff */
[----:B-1----:R-:W-:Y:S01]  /*6380*/  @P5 SEL R39, RZ, 0x1, !P1 ;  /* 0x00000001ff275807 */ /* 0x002fe20004800000 */
[----:B---3--:R-:W-:Y:S06]  /*6390*/  @!P5 BRA `(.L_x_109) ;  /* 0x000000000058d947 */ /* 0x008fec0003800000 */
[C---:B------:R-:W-:Y:S01]  /*63a0*/  VIADD R0, R82.reuse, 0x200 ;  /* 0x0000020052007836 */ /* 0x040fe20000000000 */
[----:B------:R-:W-:Y:S01]  /*63b0*/  LOP3.LUT P5, RZ, R65, 0x40, RZ, 0xc0, !PT ;  /* 0x0000004041ff7812 */ /* 0x000fe200078ac0ff */
[----:B------:R-:W-:Y:S01]  /*63c0*/  BSSY B0, `(.L_x_110) ;  /* 0x000000e000007945 */ /* 0x000fe20003800000 */
[----:B------:R-:W-:Y:S01]  /*63d0*/  ISETP.NE.AND P2, PT, R39, RZ, PT ;  /* 0x000000ff2700720c */ /* 0x000fe20003f45270 */
[----:B------:R-:W-:Y:S01]  /*63e0*/  @P4 VIADD R2, R82, 0x210 ;  /* 0x0000021052024836 */ /* 0x000fe20000000000 */
[----:B------:R-:W-:Y:S01]  /*63f0*/  PLOP3.LUT P1, PT, PT, PT, PT, 0x8, 0x80 ;  /* 0x000000000080781c */ /* 0x000fe20003f2e170 */
[----:B------:R-:W-:Y:S01]  /*6400*/  IMAD.MOV.U32 R51, RZ, RZ, RZ ;  /* 0x000000ffff337224 */ /* 0x000fe200078e00ff */
[----:B------:R-:W-:Y:S02]  /*6410*/  @P4 PLOP3.LUT P1, PT, P5, PT, PT, 0x80, 0x8 ;  /* 0x000000000008481c */ /* 0x000fe40002f2f070 */
[----:B------:R-:W-:Y:S02]  /*6420*/  CS2R R48, SRZ ;  /* 0x0000000000307805 */ /* 0x000fe4000001ff00 */
[----:B------:R-:W-:Y:S02]  /*6430*/  CS2R R42, SRZ ;  /* 0x00000000002a7805 */ /* 0x000fe4000001ff00 */
[----:B------:R-:W-:Y:S07]  /*6440*/  CS2R R40, SRZ ;  /* 0x0000000000287805 */ /* 0x000fee000001ff00 */
[----:B------:R-:W-:Y:S01]  /*6450*/  @P1 VIADD R2, R0, 0xfffffff0 ;  /* 0xfffffff000021836 */ /* 0x000fe20000000000 */
[----:B------:R-:W-:Y:S06]  /*6460*/  @P2 BRA `(.L_x_111) ;  /* 0x00000000000c2947 */ /* 0x000fec0003800000 */
[----:B------:R-:W-:Y:S04]  /*6470*/  SHF.L.U32 R5, R71, 0x1f, RZ ;  /* 0x0000001f47057819 */ /* 0x000fe800000006ff */
[----:B------:R-:W1:Y:S02]  /*6480*/  SYNCS.PHASECHK.TRANS64.TRYWAIT P1, [UR48+0x40], R5 ;  /* 0x00004005ff0075a7 */ /* 0x000e640008021130 */
[----:B-1----:R-:W-:Y:S05]  /*6490*/  @!P1 BRA `(.L_x_112) ;  /* 0x0000003000349947 */ /* 0x002fea0003800000 */
.L_x_111:
[----:B------:R-:W-:Y:S05]  /*64a0*/  BSYNC B0 ;  /* 0x0000000000007941 */ /* 0x000fea0003800000 */
.L_x_110:
[----:B------:R-:W-:Y:S01]  /*64b0*/  ISETP.NE.AND P1, PT, R80, RZ, PT ;  /* 0x000000ff5000720c */ /* 0x000fe20003f25270 */
[----:B------:R-:W-:Y:S11]  /*64c0*/  HFMA2 R38, -RZ, RZ, 0, 5.9604644775390625e-08 ;  /* 0x00000001ff267431 */ /* 0x000ff600000001ff */
[----:B------:R-:W-:Y:S01]  /*64d0*/  @!UPT UIADD3 URZ, UPT, UPT, URZ, URZ, URZ ;  /* 0x000000fffffff290 */ /* 0x000fe2000fffe0ff */
[----:B------:R3:W1:Y:S04]  /*64e0*/  @P1 LDS.128 R48, [R2] ;  /* 0x0000000002301984 */ /* 0x0006680000000c00 */
[----:B------:R3:W1:Y:S02]  /*64f0*/  @P1 LDS.128 R40, [R77+UR48+0x200] ;  /* 0x000200304d281984 */ /* 0x0006640008000c00 */
.L_x_109:
[----:B------:R-:W-:Y:S05]  /*6500*/  BSYNC B1 ;  /* 0x0000000000017941 */ /* 0x000fea0003800000 */
.L_x_108:
[----:B-1----:R-:W-:Y:S04]  /*6510*/  SHF.R.U32.HI R5, RZ, 0x15, R34 ;  /* 0x00000015ff057819 */ /* 0x002fe80000011622 */
[----:B------:R-:W-:Y:S01]  /*6520*/  LOP3.LUT P1, RZ, R5, 0x3, R66, 0x48, !PT ;  /* 0x0000000305ff7812 */ /* 0x000fe20007824842 */
[----:B------:R-:W-:Y:S01]  /*6530*/  @!UPT UIADD3 URZ, UPT, UPT, URZ, URZ, URZ ;  /* 0x000000fffffff290 */ /* 0x000fe2000fffe0ff */
[----:B----4-:R-:W-:Y:S11]  /*6540*/  @P0 BRA `(.L_x_113) ;  /* 0x0000000000080947 */ /* 0x010ff60003800000 */
[----:B------:R-:W1:Y:S02]  /*6550*/  SYNCS.PHASECHK.TRANS64.TRYWAIT P0, [R74+URZ+0xb0], R3 ;  /* 0x0000b0034a0075a7 */ /* 0x000e6400080011ff */
[----:B-1----:R-:W-:Y:S05]  /*6560*/  @!P0 BRA `(.L_x_114) ;  /* 0x0000003000188947 */ /* 0x002fea0003800000 */
.L_x_113:
[----:B------:R-:W-:Y:S05]  /*6570*/  @!P1 BRA `(.L_x_115) ;  /* 0x0000000000409947 */ /* 0x000fea0003800000 */
[----:B------:R-:W4:Y:S01]  /*6580*/  LDCU.64 UR8, c[0x4][0x70] ;  /* 0x01000e00ff0877ac */ /* 0x000f220008000a00 */
[----:B-1----:R-:W-:Y:S01]  /*6590*/  MOV R3, 0x0 ;  /* 0x0000000000037802 */ /* 0x002fe20000000f00 */
[----:B------:R-:W-:Y:S02]  /*65a0*/  HFMA2 R12, -RZ, RZ, 0, 5.9604644775390625e-08 ;  /* 0x00000001ff0c7431 */ /* 0x000fe400000001ff */
[----:B------:R-:W-:Y:S02]  /*65b0*/  IMAD.MOV.U32 R8, RZ, RZ, 0x192 ;  /* 0x00000192ff087424 */ /* 0x000fe400078e00ff */
[----:B------:R-:W-:Y:S01]  /*65c0*/  IMAD.MOV.U32 R13, RZ, RZ, RZ ;  /* 0x000000ffff0d7224 */ /* 0x000fe200078e00ff */
[----:B------:R-:W1:Y:S01]  /*65d0*/  LDCU.64 UR6, c[0x4][0x78] ;  /* 0x01000f00ff0677ac */ /* 0x000e620008000a00 */
[----:B---3--:R-:W3:Y:S01]  /*65e0*/  LDC.64 R2, c[0x4][R3] ;  /* 0x0100000003027b82 */ /* 0x008ee20000000a00 */
[----:B------:R-:W5:Y:S01]  /*65f0*/  LDCU.64 UR4, c[0x4][0x10] ;  /* 0x01000200ff0477ac */ /* 0x000f620008000a00 */
[----:B----4-:R-:W-:Y:S01]  /*6600*/  MOV R5, UR9 ;  /* 0x0000000900057c02 */ /* 0x010fe20008000f00 */
[----:B------:R-:W-:Y:S01]  /*6610*/  IMAD.U32 R4, RZ, RZ, UR8 ;  /* 0x00000008ff047e24 */ /* 0x000fe2000f8e00ff */
[----:B-1----:R-:W-:Y:S01]  /*6620*/  MOV R7, UR7 ;  /* 0x0000000700077c02 */ /* 0x002fe20008000f00 */
[----:B------:R-:W-:Y:S01]  /*6630*/  IMAD.U32 R6, RZ, RZ, UR6 ;  /* 0x00000006ff067e24 */ /* 0x000fe2000f8e00ff */
[----:B-----5:R-:W-:Y:S01]  /*6640*/  MOV R11, UR5 ;  /* 0x00000005000b7c02 */ /* 0x020fe20008000f00 */
[----:B------:R-:W-:Y:S02]  /*6650*/  IMAD.U32 R10, RZ, RZ, UR4 ;  /* 0x00000004ff0a7e24 */ /* 0x000fe4000f8e00ff */
[----:B------:R-:W-:Y:S07]  /*6660*/  LEPC R20, `(.L_x_115) ;  /* 0x000000001014794e */ /* 0x000fee0000000000 */
[----:B--23--:R-:W-:Y:S05]  /*6670*/  CALL.ABS.NOINC R2 ;  /* 0x0000000002007343 */ /* 0x00cfea0003c00000 */
.L_x_115:
[----:B------:R-:W-:Y:S05]  /*6680*/  WARPSYNC.ALL ;  /* 0x0000000000007948 */ /* 0x000fea0003800000 */
[----:B------:R-:W-:Y:S01]  /*6690*/  R2UR UR4, R34 ;  /* 0x00000000220472ca */ /* 0x000fe200000e0000 */
[--C-:B------:R-:W-:Y:S01]  /*66a0*/  HADD2.F32 R20, -RZ, R40.reuse.H0_H0 ;  /* 0x20000028ff147230 */ /* 0x100fe20000004100 */
[----:B------:R-:W-:Y:S01]  /*66b0*/  MOV R81, 0x10 ;  /* 0x0000001000517802 */ /* 0x000fe20000000f00 */
[----:B------:R-:W-:Y:S01]  /*66c0*/  HADD2.F32 R21, -RZ, R40.H1_H1 ;  /* 0x30000028ff157230 */ /* 0x000fe20000004100 */
[----:B------:R-:W-:Y:S01]  /*66d0*/  LOP3.LUT P6, RZ, R65, 0x40, RZ, 0xc0, !PT ;  /* 0x0000004041ff7812 */ /* 0x000fe200078cc0ff */
[----:B------:R-:W-:Y:S01]  /*66e0*/  HADD2.F32 R36, -RZ, R41.H1_H1 ;  /* 0x30000029ff247230 */ /* 0x000fe20000004100 */
[----:B------:R-:W-:Y:S01]  /*66f0*/  ISETP.NE.AND P0, PT, R72, RZ, PT ;  /* 0x000000ff4800720c */ /* 0x000fe20003f05270 */
[----:B------:R-:W-:Y:S01]  /*6700*/  HADD2.F32 R37, -RZ, R43.H0_H0 ;  /* 0x2000002bff257230 */ /* 0x000fe20000004100 */
[----:B------:R-:W-:Y:S01]  /*6710*/  SEL R81, R81, 0xfffffff0, !P6 ;  /* 0xfffffff051517807 */ /* 0x000fe20007000000 */
[----:B------:R-:W-:Y:S03]  /*6720*/  BSSY.RECONVERGENT B0, `(.L_x_116) ;  /* 0x000004f000007945 */ /* 0x000fe60003800200 */
[----:B------:R-:W-:Y:S01]  /*6730*/  IADD3 R79, PT, PT, R82, R81, RZ ;  /* 0x00000051524f7210 */ /* 0x000fe20007ffe0ff */
[----:B------:R-:W2:Y:S02]  /*6740*/  LDTM.x16 R4, tmem[UR4] ;  /* 0x00000004000479ee */ /* 0x000ea40008240000 */
[C---:B--2---:R-:W-:Y:S01]  /*6750*/  FMUL R0, R32.reuse, R4 ;  /* 0x0000000420007220 */ /* 0x044fe20000400000 */
[C---:B---3--:R-:W-:Y:S01]  /*6760*/  FMUL R2, R32.reuse, R5 ;  /* 0x0000000520027220 */ /* 0x048fe20000400000 */
[C---:B-1----:R-:W-:Y:S01]  /*6770*/  FMUL R3, R32.reuse, R6 ;  /* 0x0000000620037220 */ /* 0x042fe20000400000 */
[C---:B------:R-:W-:Y:S01]  /*6780*/  FMUL R7, R32.reuse, R7 ;  /* 0x0000000720077220 */ /* 0x040fe20000400000 */
[C---:B------:R-:W-:Y:S01]  /*6790*/  FFMA R0, R35.reuse, R20, R0 ;  /* 0x0000001423007223 */ /* 0x040fe20000000000 */
[----:B------:R-:W-:Y:S02]  /*67a0*/  HADD2.F32 R20, -RZ, R41.H0_H0 ;  /* 0x20000029ff147230 */ /* 0x000fe40000004100 */
[C---:B------:R-:W-:Y:S01]  /*67b0*/  FFMA R2, R35.reuse, R21, R2 ;  /* 0x0000001523027223 */ /* 0x040fe20000000002 */
[--C-:B------:R-:W-:Y:S02]  /*67c0*/  HADD2.F32 R21, -RZ, R42.reuse.H0_H0 ;  /* 0x2000002aff157230 */ /* 0x100fe40000004100 */
[C---:B------:R-:W-:Y:S01]  /*67d0*/  FMUL R4, R32.reuse, R8 ;  /* 0x0000000820047220 */ /* 0x040fe20000400000 */
[C---:B------:R-:W-:Y:S01]  /*67e0*/  FMUL R5, R32.reuse, R9 ;  /* 0x0000000920057220 */ /* 0x040fe20000400000 */
[C---:B------:R-:W-:Y:S01]  /*67f0*/  FFMA R3, R35.reuse, R20, R3 ;  /* 0x0000001423037223 */ /* 0x040fe20000000003 */
[----:B------:R-:W-:Y:S02]  /*6800*/  HADD2.F32 R20, -RZ, R42.H1_H1 ;  /* 0x3000002aff147230 */ /* 0x000fe40000004100 */
[C---:B------:R-:W-:Y:S01]  /*6810*/  FFMA R7, R35.reuse, R36, R7 ;  /* 0x0000002423077223 */ /* 0x040fe20000000007 */
[C---:B------:R-:W-:Y:S01]  /*6820*/  FMUL R6, R32.reuse, R10 ;  /* 0x0000000a20067220 */ /* 0x040fe20000400000 */
[----:B------:R-:W-:Y:S02]  /*6830*/  HADD2.F32 R36, -RZ, R43.H1_H1 ;  /* 0x3000002bff247230 */ /* 0x000fe40000004100 */
[C---:B------:R-:W-:Y:S01]  /*6840*/  FMUL R11, R32.reuse, R11 ;  /* 0x0000000b200b7220 */ /* 0x040fe20000400000 */
[C---:B------:R-:W-:Y:S01]  /*6850*/  FFMA R4, R35.reuse, R21, R4 ;  /* 0x0000001523047223 */ /* 0x040fe20000000004 */
[C---:B------:R-:W-:Y:S01]  /*6860*/  FFMA R5, R35.reuse, R20, R5 ;  /* 0x0000001423057223 */ /* 0x040fe20000000005 */
[C---:B------:R-:W-:Y:S01]  /*6870*/  FFMA R6, R35.reuse, R37, R6 ;  /* 0x0000002523067223 */ /* 0x040fe20000000006 */
[--C-:B------:R-:W-:Y:S02]  /*6880*/  HADD2.F32 R20, -RZ, R48.reuse.H0_H0 ;  /* 0x20000030ff147230 */ /* 0x100fe40000004100 */
[C---:B------:R-:W-:Y:S01]  /*6890*/  FFMA R11, R35.reuse, R36, R11 ;  /* 0x00000024230b7223 */ /* 0x040fe2000000000b */
[C---:B------:R-:W-:Y:S01]  /*68a0*/  FMUL R8, R32.reuse, R12 ;  /* 0x0000000c20087220 */ /* 0x040fe20000400000 */
[----:B------:R-:W-:Y:S02]  /*68b0*/  HADD2.F32 R36, -RZ, R48.H1_H1 ;  /* 0x30000030ff247230 */ /* 0x000fe40000004100 */
[C---:B------:R-:W-:Y:S01]  /*68c0*/  FMUL R9, R32.reuse, R13 ;  /* 0x0000000d20097220 */ /* 0x040fe20000400000 */
[--C-:B------:R-:W-:Y:S02]  /*68d0*/  HADD2.F32 R21, -RZ, R49.reuse.H0_H0 ;  /* 0x20000031ff157230 */ /* 0x100fe40000004100 */
[C---:B------:R-:W-:Y:S01]  /*68e0*/  FMUL R10, R32.reuse, R14 ;  /* 0x0000000e200a7220 */ /* 0x040fe20000400000 */
[C---:B------:R-:W-:Y:S01]  /*68f0*/  FFMA R8, R35.reuse, R20, R8 ;  /* 0x0000001423087223 */ /* 0x040fe20000000008 */
[----:B------:R-:W-:Y:S02]  /*6900*/  HADD2.F32 R20, -RZ, R49.H1_H1 ;  /* 0x30000031ff147230 */ /* 0x000fe40000004100 */
[C---:B------:R-:W-:Y:S01]  /*6910*/  FFMA R9, R35.reuse, R36, R9 ;  /* 0x0000002423097223 */ /* 0x040fe20000000009 */
[C---:B------:R-:W-:Y:S01]  /*6920*/  FMUL R15, R32.reuse, R15 ;  /* 0x0000000f200f7220 */ /* 0x040fe20000400000 */
[C---:B------:R-:W-:Y:S01]  /*6930*/  FFMA R10, R35.reuse, R21, R10 ;  /* 0x00000015230a7223 */ /* 0x040fe2000000000a */
[--C-:B------:R-:W-:Y:S02]  /*6940*/  HADD2.F32 R21, -RZ, R50.reuse.H0_H0 ;  /* 0x20000032ff157230 */ /* 0x100fe40000004100 */
[C---:B------:R-:W-:Y:S01]  /*6950*/  FMUL R12, R32.reuse, R16 ;  /* 0x00000010200c7220 */ /* 0x040fe20000400000 */
[----:B------:R-:W-:Y:S02]  /*6960*/  HADD2.F32 R36, -RZ, R50.H1_H1 ;  /* 0x30000032ff247230 */ /* 0x000fe40000004100 */
[C---:B------:R-:W-:Y:S01]  /*6970*/  FFMA R15, R35.reuse, R20, R15 ;  /* 0x00000014230f7223 */ /* 0x040fe2000000000f */
[C---:B------:R-:W-:Y:S01]  /*6980*/  FMUL R13, R32.reuse, R17 ;  /* 0x00000011200d7220 */ /* 0x040fe20000400000 */
[--C-:B------:R-:W-:Y:S02]  /*6990*/  HADD2.F32 R37, -RZ, R51.reuse.H0_H0 ;  /* 0x20000033ff257230 */ /* 0x100fe40000004100 */
[C---:B------:R-:W-:Y:S01]  /*69a0*/  FMUL R14, R32.reuse, R18 ;  /* 0x00000012200e7220 */ /* 0x040fe20000400000 */
[----:B------:R-:W-:Y:S02]  /*69b0*/  HADD2.F32 R20, -RZ, R51.H1_H1 ;  /* 0x30000033ff147230 */ /* 0x000fe40000004100 */
[----:B------:R-:W-:Y:S01]  /*69c0*/  FMUL R19, R32, R19 ;  /* 0x0000001320137220 */ /* 0x000fe20000400000 */
[----:B------:R-:W-:Y:S01]  /*69d0*/  F2FP.F16.F32.PACK_AB R44, R2, R0 ;  /* 0x00000000022c723e */ /* 0x000fe200000000ff */
[----:B------:R-:W-:Y:S01]  /*69e0*/  FFMA R12, R35, R21, R12 ;  /* 0x00000015230c7223 */ /* 0x000fe2000000000c */
[----:B------:R-:W-:Y:S01]  /*69f0*/  F2FP.F16.F32.PACK_AB R45, R7, R3 ;  /* 0x00000003072d723e */ /* 0x000fe200000000ff */
[----:B------:R-:W-:Y:S01]  /*6a00*/  FFMA R13, R35, R36, R13 ;  /* 0x00000024230d7223 */ /* 0x000fe2000000000d */
[----:B------:R-:W-:Y:S01]  /*6a10*/  F2FP.F16.F32.PACK_AB R46, R5, R4 ;  /* 0x00000004052e723e */ /* 0x000fe200000000ff */
[----:B------:R-:W-:Y:S01]  /*6a20*/  FFMA R14, R35, R37, R14 ;  /* 0x00000025230e7223 */ /* 0x000fe2000000000e */
[----:B------:R-:W-:Y:S01]  /*6a30*/  F2FP.F16.F32.PACK_AB R47, R11, R6 ;  /* 0x000000060b2f723e */ /* 0x000fe200000000ff */
[----:B------:R-:W-:Y:S01]  /*6a40*/  FFMA R19, R35, R20, R19 ;  /* 0x0000001423137223 */ /* 0x000fe20000000013 */
[----:B------:R-:W-:Y:S02]  /*6a50*/  F2FP.F16.F32.PACK_AB R84, R9, R8 ;  /* 0x000000080954723e */ /* 0x000fe400000000ff */
[----:B------:R-:W-:Y:S01]  /*6a60*/  F2FP.F16.F32.PACK_AB R85, R15, R10 ;  /* 0x0000000a0f55723e */ /* 0x000fe200000000ff */
[----:B------:R1:W-:Y:S01]  /*6a70*/  STS.128 [R77+UR48+0x200], R44 ;  /* 0x0002002c4d007988 */ /* 0x0003e20008000c30 */
[----:B------:R-:W-:Y:S02]  /*6a80*/  F2FP.F16.F32.PACK_AB R86, R13, R12 ;  /* 0x0000000c0d56723e */ /* 0x000fe400000000ff */
[----:B------:R-:W-:Y:S05]  /*6a90*/  F2FP.F16.F32.PACK_AB R87, R19, R14 ;  /* 0x0000000e1357723e */ /* 0x000fea00000000ff */
[----:B------:R1:W-:Y:S01]  /*6aa0*/  STS.128 [R79+0x200], R84 ;  /* 0x000200544f007388 */ /* 0x0003e20000000c00 */
[----:B------:R-:W-:Y:S01]  /*6ab0*/  @!PT LDS RZ, [RZ] ;  /* 0x00000000fffff984 */ /* 0x000fe20000000800 */
[----:B------:R-:W-:Y:S01]  /*6ac0*/  @!PT LDS RZ, [RZ] ;  /* 0x00000000fffff984 */ /* 0x000fe20000000800 */
[----:B------:R-:W-:Y:S01]  /*6ad0*/  @!PT LDS RZ, [RZ] ;  /* 0x00000000fffff984 */ /* 0x000fe20000000800 */
[----:B------:R-:W-:Y:S01]  /*6ae0*/  @!PT LDS RZ, [RZ] ;  /* 0x00000000fffff984 */ /* 0x000fe20000000800 */
[----:B------:R2:W-:Y:S07]  /*6af0*/  MEMBAR.ALL.CTA ;  /* 0x0000000000007992 */ /* 0x0005ee0000008000 */
[----:B--2---:R-:W2:Y:S02]  /*6b00*/  FENCE.VIEW.ASYNC.S ;  /* 0x00000000000073c6 */ /* 0x004ea40000000000 */
[----:B--2---:R-:W-:Y:S06]  /*6b10*/  BAR.SYNC.DEFER_BLOCKING 0x1, 0x80 ;  /* 0x0042000000007b1d */ /* 0x004fec0000010000 */
[----:B------:R-:W-:Y:S05]  /*6b20*/  @P0 BRA `(.L_x_117) ;  /* 0x0000000000380947 */ /* 0x000fea0003800000 */
[----:B------:R-:W-:Y:S02]  /*6b30*/  UIADD3 UR4, UPT, UPT, UR48, 0x200, URZ ;  /* 0x0000020030047890 */ /* 0x000fe4000fffe0ff */
[----:B------:R-:W-:Y:S01]  /*6b40*/  UIADD3 UR8, UP0, UPT, UR52, 0x680, URZ ;  /* 0x0000068034087890 */ /* 0x000fe2000ff1e0ff */
[----:B------:R-:W-:Y:S01]  /*6b50*/  UMOV UR43, UR36 ;  /* 0x00000024002b7c82 */ /* 0x000fe20008000000 */
[----:B------:R-:W-:Y:S02]  /*6b60*/  UIADD3 UR5, UPT, UPT, UR41, 0x40, URZ ;  /* 0x0000004029057890 */ /* 0x000fe4000fffe0ff */
[----:B------:R-:W-:Y:S01]  /*6b70*/  MOV R67, UR4 ;  /* 0x0000000400437c02 */ /* 0x000fe20008000f00 */
[----:B------:R-:W-:Y:S02]  /*6b80*/  UIADD3.X UR9, UPT, UPT, URZ, UR53, URZ, UP0, !UPT ;  /* 0x00000035ff097290 */ /* 0x000fe400087fe4ff */
[----:B------:R-:W-:Y:S01]  /*6b90*/  UIADD3 UR4, UPT, UPT, UR48, 0xa00, URZ ;  /* 0x00000a0030047890 */ /* 0x000fe2000fffe0ff */
[----:B------:R-:W-:Y:S01]  /*6ba0*/  R2UR UR40, R67 ;  /* 0x00000000432872ca */ /* 0x000fe200000e0000 */
[----:B------:R-:W-:Y:S01]  /*6bb0*/  UMOV UR6, UR42 ;  /* 0x0000002a00067c82 */ /* 0x000fe20008000000 */
[----:B------:R-:W-:Y:S11]  /*6bc0*/  UMOV UR7, UR36 ;  /* 0x0000002400077c82 */ /* 0x000ff60008000000 */
[----:B------:R2:W-:Y:S01]  /*6bd0*/  UTMASTG.3D [UR40], [UR8] ;  /* 0x00000028080073b5 */ /* 0x0005e20008010000 */
[----:B------:R2:W-:Y:S01]  /*6be0*/  UTMASTG.3D [UR4], [UR8] ;  /* 0x00000004080073b5 */ /* 0x0005e20008010000 */
[----:B------:R0:W-:Y:S01]  /*6bf0*/  UTMACMDFLUSH ;  /* 0x00000000000079b7 */ /* 0x0001e20000000000 */
[----:B--2---:R-:W-:Y:S04]  /*6c00*/  DEPBAR.LE SB0, 0x1 ;  /* 0x000080400000791a */ /* 0x004fe80000000000 */
.L_x_117:
[----:B------:R-:W-:Y:S05]  /*6c10*/  BSYNC.RECONVERGENT B0 ;  /* 0x0000000000007941 */ /* 0x000fea0003800200 */
.L_x_116:
[----:B------:R-:W-:Y:S01]  /*6c20*/  BAR.SYNC.DEFER_BLOCKING 0x1, 0x80 ;  /* 0x0042000000007b1d */ /* 0x000fe20000010000 */
[----:B------:R-:W-:Y:S01]  /*6c30*/  ISETP.NE.AND P1, PT, R78, RZ, PT ;  /* 0x000000ff4e00720c */ /* 0x000fe20003f25270 */
[----:B------:R-:W-:Y:S01]  /*6c40*/  UISETP.NE.AND UP0, UPT, UR49, URZ, UPT ;  /* 0x000000ff3100728c */ /* 0x000fe2000bf05270 */
[----:B------:R-:W-:Y:S11]  /*6c50*/  LEA R3, R38, UR48, 0x3 ;  /* 0x0000003026037c11 */ /* 0x000ff6000f8e18ff */
[----:B------:R-:W-:Y:S01]  /*6c60*/  @P1 SHF.L.U32 R2, R71, 0x1f, RZ ;  /* 0x0000001f47021819 */ /* 0x000fe200000006ff */
[----:B------:R-:W-:Y:S06]  /*6c70*/  BRA.U !UP0, `(.L_x_118) ;  /* 0x0000000108247547 */ /* 0x000fec000b800000 */
[----:B------:R-:W-:Y:S01]  /*6c80*/  IMAD.U32 R5, RZ, RZ, UR51 ;  /* 0x00000033ff057e24 */ /* 0x000fe2000f8e00ff */
[----:B------:R-:W-:Y:S01]  /*6c90*/  MOV R0, UR37 ;  /* 0x0000002500007c02 */ /* 0x000fe20008000f00 */
[----:B------:R-:W-:Y:S03]  /*6ca0*/  UIADD3 UR51, UPT, UPT, UR51, 0x1, URZ ;  /* 0x0000000133337890 */ /* 0x000fe6000fffe0ff */
[----:B------:R-:W-:Y:S01]  /*6cb0*/  @P1 LEA R5, R5, UR48, 0x3 ;  /* 0x0000003005051c11 */ /* 0x000fe2000f8e18ff */
[----:B------:R-:W-:Y:S04]  /*6cc0*/  UISETP.NE.AND UP0, UPT, UR51, 0x4, UPT ;  /* 0x000000043300788c */ /* 0x000fe8000bf05270 */
[----:B------:R-:W-:Y:S01]  /*6cd0*/  @P1 VIADD R5, R5, 0x60 ;  /* 0x0000006005051836 */ /* 0x000fe20000000000 */
[----:B------:R-:W-:Y:S04]  /*6ce0*/  USEL UR51, UR51, URZ, UP0 ;  /* 0x000000ff33337287 */ /* 0x000fe80008000000 */
[----:B------:R-:W-:Y:S04]  /*6cf0*/  @P1 PRMT R0, R0, 0x654, R5 ;  /* 0x0000065400001816 */ /* 0x000fe80000000005 */
[----:B------:R2:W-:Y:S04]  /*6d00*/  @P1 SYNCS.ARRIVE.TRANS64.RED.A1T0 RZ, [R0+URZ], RZ ;  /* 0x000000ff00ff19a7 */ /* 0x0005e800081004ff */
.L_x_118:
[----:B------:R-:W3:Y:S01]  /*6d10*/  @P1 SYNCS.PHASECHK.TRANS64.TRYWAIT P0, [R3+URZ+0x40], R2 ;  /* 0x00004002030015a7 */ /* 0x000ee200080011ff */
[----:B------:R-:W-:Y:S01]  /*6d20*/  BSSY B1, `(.L_x_119) ;  /* 0x0000012000017945 */ /* 0x000fe20003800000 */
[----:B---3--:R-:W-:Y:S03]  /*6d30*/  @P1 SEL R39, RZ, 0x1, !P0 ;  /* 0x00000001ff271807 */ /* 0x008fe60004000000 */
[----:B------:R-:W-:Y:S05]  /*6d40*/  @!P1 BRA `(.L_x_120) ;  /* 0x00000000003c9947 */ /* 0x000fea0003800000 */
[----:B------:R-:W-:Y:S01]  /*6d50*/  ISETP.NE.AND P1, PT, R80, RZ, PT ;  /* 0x000000ff5000720c */ /* 0x000fe20003f25270 */
[----:B------:R-:W-:Y:S01]  /*6d60*/  BSSY B0, `(.L_x_121) ;  /* 0x0000009000007945 */ /* 0x000fe20003800000 */
[----:B------:R-:W-:Y:S11]  /*6d70*/  ISETP.NE.AND P0, PT, R39, RZ, PT ;  /* 0x000000ff2700720c */ /* 0x000ff60003f05270 */
[----:B------:R-:W-:Y:S05]  /*6d80*/  @P1 IMAD R4, R38, 0x1000, R77 ;  /* 0x0000100026041824 */ /* 0x000fea00078e024d */
[----:B------:R-:W-:Y:S05]  /*6d90*/  @P1 IADD3 R2, PT, PT, R4, UR48, RZ ;  /* 0x0000003004021c10 */ /* 0x000fea000fffe0ff */
[----:B------:R-:W-:Y:S01]  /*6da0*/  @P1 IMAD.IADD R2, R81, 0x1, R2 ;  /* 0x0000000151021824 */ /* 0x000fe200078e0202 */
[----:B------:R-:W-:Y:S06]  /*6db0*/  @P0 BRA `(.L_x_122) ;  /* 0x00000000000c0947 */ /* 0x000fec0003800000 */
[----:B--2---:R-:W-:Y:S04]  /*6dc0*/  SHF.L.U32 R0, R71, 0x1f, RZ ;  /* 0x0000001f47007819 */ /* 0x004fe800000006ff */
[----:B------:R-:W2:Y:S02]  /*6dd0*/  SYNCS.PHASECHK.TRANS64.TRYWAIT P0, [R3+URZ+0x40], R0 ;  /* 0x00004000030075a7 */ /* 0x000ea400080011ff */
[----:B--2---:R-:W-:Y:S05]  /*6de0*/  @!P0 BRA `(.L_x_123) ;  /* 0x00000028000c8947 */ /* 0x004fea0003800000 */
.L_x_122:
[----:B------:R-:W-:Y:S05]  /*6df0*/  BSYNC B0 ;  /* 0x0000000000007941 */ /* 0x000fea0003800000 */
.L_x_121:
[----:B------:R-:W-:Y:S02]  /*6e00*/  ISETP.NE.AND P0, PT, R80, RZ, PT ;  /* 0x000000ff5000720c */ /* 0x000fe40003f05270 */
[----:B------:R-:W-:Y:S11]  /*6e10*/  IADD3 R38, PT, PT, R38, 0x1, RZ ;  /* 0x0000000126267810 */ /* 0x000ff60007ffe0ff */
[----:B------:R3:W4:Y:S04]  /*6e20*/  @P0 LDS.128 R40, [R4+UR48+0x200] ;  /* 0x0002003004280984 */ /* 0x0007280008000c00 */
[----:B------:R3:W1:Y:S02]  /*6e30*/  @P0 LDS.128 R48, [R2+0x200] ;  /* 0x0002000002300984 */ /* 0x0006640000000c00 */
.L_x_120:
[----:B------:R-:W-:Y:S05]  /*6e40*/  BSYNC B1 ;  /* 0x0000000000017941 */ /* 0x000fea0003800000 */
.L_x_119:
[----:B--2---:R-:W-:Y:S05]  /*6e50*/  VIADD R3, R34, 0x10 ;  /* 0x0000001022037836 */ /* 0x004fea0000000000 */
[----:B------:R-:W-:Y:S04]  /*6e60*/  SHF.R.U32.HI R3, RZ, 0x15, R3 ;  /* 0x00000015ff037819 */ /* 0x000fe80000011603 */
[----:B------:R-:W-:Y:S11]  /*6e70*/  LOP3.LUT P0, RZ, R3, 0x3, R66, 0x48, !PT ;  /* 0x0000000303ff7812 */ /* 0x000ff60007804842 */
[----:B------:R-:W-:Y:S02]  /*6e80*/  @!UPT UIADD3 URZ, UPT, UPT, URZ, URZ, URZ ;  /* 0x000000fffffff290 */ /* 0x000fe4000fffe0ff */
[----:B------:R-:W-:Y:S05]  /*6e90*/  @!P0 BRA `(.L_x_124) ;  /* 0x0000000000408947 */ /* 0x000fea0003800000 */
[----:B------:R-:W2:Y:S01]  /*6ea0*/  LDCU.64 UR8, c[0x4][0x70] ;  /* 0x01000e00ff0877ac */ /* 0x000ea20008000a00 */
[----:B------:R-:W-:Y:S01]  /*6eb0*/  MOV R3, 0x0 ;  /* 0x0000000000037802 */ /* 0x000fe20000000f00 */
[----:B------:R-:W-:Y:S02]  /*6ec0*/  HFMA2 R12, -RZ, RZ, 0, 5.9604644775390625e-08 ;  /* 0x00000001ff0c7431 */ /* 0x000fe400000001ff */
[----:B------:R-:W-:Y:S02]  /*6ed0*/  IMAD.MOV.U32 R8, RZ, RZ, 0x192 ;  /* 0x00000192ff087424 */ /* 0x000fe400078e00ff */
[----:B------:R-:W-:Y:S01]  /*6ee0*/  IMAD.MOV.U32 R13, RZ, RZ, RZ ;  /* 0x000000ffff0d7224 */ /* 0x000fe200078e00ff */
[----:B------:R-:W5:Y:S01]  /*6ef0*/  LDCU.64 UR6, c[0x4][0x78] ;  /* 0x01000f00ff0677ac */ /* 0x000f620008000a00 */
[----:B---3--:R-:W3:Y:S01]  /*6f00*/  LDC.64 R2, c[0x4][R3] ;  /* 0x0100000003027b82 */ /* 0x008ee20000000a00 */
[----:B------:R-:W4:Y:S01]  /*6f10*/  LDCU.64 UR4, c[0x4][0x10] ;  /* 0x01000200ff0477ac */ /* 0x000f220008000a00 */
[----:B--2---:R-:W-:Y:S01]  /*6f20*/  MOV R5, UR9 ;  /* 0x0000000900057c02 */ /* 0x004fe20008000f00 */
[----:B------:R-:W-:Y:S01]  /*6f30*/  IMAD.U32 R4, RZ, RZ, UR8 ;  /* 0x00000008ff047e24 */ /* 0x000fe2000f8e00ff */
[----:B-----5:R-:W-:Y:S01]  /*6f40*/  MOV R7, UR7 ;  /* 0x0000000700077c02 */ /* 0x020fe20008000f00 */
[----:B------:R-:W-:Y:S01]  /*6f50*/  IMAD.U32 R6, RZ, RZ, UR6 ;  /* 0x00000006ff067e24 */ /* 0x000fe2000f8e00ff */
[----:B----4-:R-:W-:Y:S01]  /*6f60*/  MOV R11, UR5 ;  /* 0x00000005000b7c02 */ /* 0x010fe20008000f00 */
[----:B------:R-:W-:Y:S02]  /*6f70*/  IMAD.U32 R10, RZ, RZ, UR4 ;  /* 0x00000004ff0a7e24 */ /* 0x000fe4000f8e00ff */
[----:B------:R-:W-:Y:S07]  /*6f80*/  LEPC R20, `(.L_x_124) ;  /* 0x000000001014794e */ /* 0x000fee0000000000 */
[----:B-1-3--:R-:W-:Y:S05]  /*6f90*/  CALL.ABS.NOINC R2 ;  /* 0x0000000002007343 */ /* 0x00afea0003c00000 */
.L_x_124:
[----:B------:R-:W-:Y:S01]  /*6fa0*/  ISETP.NE.AND P6, PT, R78, RZ, PT ;  /* 0x000000ff4e00720c */ /* 0x000fe20003fc5270 */
[----:B------:R-:W-:Y:S05]  /*6fb0*/  WARPSYNC.ALL ;  /* 0x0000000000007948 */ /* 0x000fea0003800000 */
[----:B------:R-:W-:Y:S01]  /*6fc0*/  R2UR UR4, R34 ;  /* 0x00000000220472ca */ /* 0x000fe200000e0000 */
[--C-:B----4-:R-:W-:Y:S01]  /*6fd0*/  HADD2.F32 R20, -RZ, R40.reuse.H0_H0 ;  /* 0x20000028ff147230 */ /* 0x110fe20000004100 */
[----:B------:R-:W-:Y:S01]  /*6fe0*/  ISETP.NE.AND P0, PT, R72, RZ, PT ;  /* 0x000000ff4800720c */ /* 0x000fe20003f05270 */
[----:B------:R-:W-:Y:S01]  /*6ff0*/  HADD2.F32 R21, -RZ, R40.H1_H1 ;  /* 0x30000028ff157230 */ /* 0x000fe20000004100 */
[----:B------:R-:W-:Y:S01]  /*7000*/  MOV R82, UR51 ;  /* 0x0000003300527c02 */ /* 0x000fe20008000f00 */
[--C-:B------:R-:W-:Y:S01]  /*7010*/  HADD2.F32 R36, -RZ, R41.reuse.H1_H1 ;  /* 0x30000029ff247230 */ /* 0x100fe20000004100 */
[----:B------:R-:W-:Y:S01]  /*7020*/  MOV R83, UR37 ;  /* 0x0000002500537c02 */ /* 0x000fe20008000f00 */
[----:B-1----:R-:W-:Y:S01]  /*7030*/  HADD2.F32 R37, -RZ, R48.H0_H0 ;  /* 0x20000030ff257230 */ /* 0x002fe20000004100 */
[----:B------:R-:W-:Y:S01]  /*7040*/  @P6 LEA R82, R82, UR48, 0x3 ;  /* 0x0000003052526c11 */ /* 0x000fe2000f8e18ff */
[----:B------:R-:W-:Y:S01]  /*7050*/  BSSY.RECONVERGENT B0, `(.L_x_125) ;  /* 0x0000052000007945 */ /* 0x000fe20003800200 */
[----:B------:R-:W-:Y:S02]  /*7060*/  @P6 SHF.L.U32 R88, R71, 0x1f, RZ ;  /* 0x0000001f47586819 */ /* 0x000fe400000006ff */
[----:B------:R-:W-:Y:S01]  /*7070*/  @P6 IADD3 R82, PT, PT, R82, 0x60, RZ ;  /* 0x0000006052526810 */ /* 0x000fe20007ffe0ff */
[----:B---3--:R-:W1:Y:S03]  /*7080*/  LDTM.x16 R4, tmem[UR4+0x10] ;  /* 0x00001004000479ee */ /* 0x008e660008240000 */
[----:B------:R-:W-:Y:S02]  /*7090*/  @P6 PRMT R82, R83, 0x654, R82 ;  /* 0x0000065453526816 */ /* 0x000fe40000000052 */
[----:B------:R-:W-:Y:S01]  /*70a0*/  LEA R83, R38, UR48, 0x3 ;  /* 0x0000003026537c11 */ /* 0x000fe2000f8e18ff */
[C---:B-1----:R-:W-:Y:S01]  /*70b0*/  FMUL R0, R32.reuse, R4 ;  /* 0x0000000420007220 */ /* 0x042fe20000400000 */
[C---:B------:R-:W-:Y:S01]  /*70c0*/  FMUL R2, R32.reuse, R5 ;  /* 0x0000000520027220 */ /* 0x040fe20000400000 */
[C---:B------:R-:W-:Y:S01]  /*70d0*/  FMUL R3, R32.reuse, R6 ;  /* 0x0000000620037220 */ /* 0x040fe20000400000 */
[C---:B------:R-:W-:Y:S01]  /*70e0*/  FMUL R7, R32.reuse, R7 ;  /* 0x0000000720077220 */ /* 0x040fe20000400000 */
[C---:B------:R-:W-:Y:S01]  /*70f0*/  FFMA R0, R35.reuse, R20, R0 ;  /* 0x0000001423007223 */ /* 0x040fe20000000000 */
[----:B------:R-:W-:Y:S02]  /*7100*/  HADD2.F32 R20, -RZ, R41.H0_H0 ;  /* 0x20000029ff147230 */ /* 0x000fe40000004100 */
[C---:B------:R-:W-:Y:S01]  /*7110*/  FFMA R2, R35.reuse, R21, R2 ;  /* 0x0000001523027223 */ /* 0x040fe20000000002 */
[C---:B------:R-:W-:Y:S01]  /*7120*/  FMUL R4, R32.reuse, R8 ;  /* 0x0000000820047220 */ /* 0x040fe20000400000 */
[C---:B------:R-:W-:Y:S01]  /*7130*/  FMUL R5, R32.reuse, R9 ;  /* 0x0000000920057220 */ /* 0x040fe20000400000 */
[--C-:B------:R-:W-:Y:S02]  /*7140*/  HADD2.F32 R21, -RZ, R43.reuse.H0_H0 ;  /* 0x2000002bff157230 */ /* 0x100fe40000004100 */
[C---:B------:R-:W-:Y:S01]  /*7150*/  FFMA R3, R35.reuse, R20, R3 ;  /* 0x0000001423037223 */ /* 0x040fe20000000003 */
[--C-:B------:R-:W-:Y:S02]  /*7160*/  HADD2.F32 R20, -RZ, R42.reuse.H0_H0 ;  /* 0x2000002aff147230 */ /* 0x100fe40000004100 */
[C---:B------:R-:W-:Y:S01]  /*7170*/  FFMA R7, R35.reuse, R36, R7 ;  /* 0x0000002423077223 */ /* 0x040fe20000000007 */
[C---:B------:R-:W-:Y:S01]  /*7180*/  FMUL R6, R32.reuse, R10 ;  /* 0x0000000a20067220 */ /* 0x040fe20000400000 */
[----:B------:R-:W-:Y:S02]  /*7190*/  HADD2.F32 R36, -RZ, R43.H1_H1 ;  /* 0x3000002bff247230 */ /* 0x000fe40000004100 */
[C---:B------:R-:W-:Y:S01]  /*71a0*/  FMUL R11, R32.reuse, R11 ;  /* 0x0000000b200b7220 */ /* 0x040fe20000400000 */
[C---:B------:R-:W-:Y:S01]  /*71b0*/  FFMA R4, R35.reuse, R20, R4 ;  /* 0x0000001423047223 */ /* 0x040fe20000000004 */
[----:B------:R-:W-:Y:S02]  /*71c0*/  HADD2.F32 R20, -RZ, R42.H1_H1 ;  /* 0x3000002aff147230 */ /* 0x000fe40000004100 */
[C---:B------:R-:W-:Y:S01]  /*71d0*/  FMUL R8, R32.reuse, R12 ;  /* 0x0000000c20087220 */ /* 0x040fe20000400000 */
[C---:B------:R-:W-:Y:S01]  /*71e0*/  FMUL R9, R32.reuse, R13 ;  /* 0x0000000d20097220 */ /* 0x040fe20000400000 */
[C---:B------:R-:W-:Y:S01]  /*71f0*/  FMUL R10, R32.reuse, R14 ;  /* 0x0000000e200a7220 */ /* 0x040fe20000400000 */
[C---:B------:R-:W-:Y:S01]  /*7200*/  FMUL R15, R32.reuse, R15 ;  /* 0x0000000f200f7220 */ /* 0x040fe20000400000 */
[C---:B------:R-:W-:Y:S01]  /*7210*/  FFMA R5, R35.reuse, R20, R5 ;  /* 0x0000001423057223 */ /* 0x040fe20000000005 */
[----:B------:R-:W-:Y:S02]  /*7220*/  HADD2.F32 R20, -RZ, R48.H1_H1 ;  /* 0x30000030ff147230 */ /* 0x000fe40000004100 */
[C---:B------:R-:W-:Y:S01]  /*7230*/  FFMA R6, R35.reuse, R21, R6 ;  /* 0x0000001523067223 */ /* 0x040fe20000000006 */
[C---:B------:R-:W-:Y:S01]  /*7240*/  FFMA R11, R35.reuse, R36, R11 ;  /* 0x00000024230b7223 */ /* 0x040fe2000000000b */
[C---:B------:R-:W-:Y:S01]  /*7250*/  FFMA R8, R35.reuse, R37, R8 ;  /* 0x0000002523087223 */ /* 0x040fe20000000008 */
[--C-:B------:R-:W-:Y:S02]  /*7260*/  HADD2.F32 R21, -RZ, R49.reuse.H0_H0 ;  /* 0x20000031ff157230 */ /* 0x100fe40000004100 */
[C---:B------:R-:W-:Y:S01]  /*7270*/  FFMA R9, R35.reuse, R20, R9 ;  /* 0x0000001423097223 */ /* 0x040fe20000000009 */
[----:B------:R-:W-:Y:S02]  /*7280*/  HADD2.F32 R20, -RZ, R49.H1_H1 ;  /* 0x30000031ff147230 */ /* 0x000fe40000004100 */
[C---:B------:R-:W-:Y:S01]  /*7290*/  FMUL R12, R32.reuse, R16 ;  /* 0x00000010200c7220 */ /* 0x040fe20000400000 */
[C---:B------:R-:W-:Y:S01]  /*72a0*/  FMUL R13, R32.reuse, R17 ;  /* 0x00000011200d7220 */ /* 0x040fe20000400000 */
[C---:B------:R-:W-:Y:S01]  /*72b0*/  FFMA R10, R35.reuse, R21, R10 ;  /* 0x00000015230a7223 */ /* 0x040fe2000000000a */
[--C-:B------:R-:W-:Y:S02]  /*72c0*/  HADD2.F32 R21, -RZ, R50.reuse.H0_H0 ;  /* 0x20000032ff157230 */ /* 0x100fe40000004100 */
[C---:B------:R-:W-:Y:S01]  /*72d0*/  FFMA R15, R35.reuse, R20, R15 ;  /* 0x00000014230f7223 */ /* 0x040fe2000000000f */
[----:B------:R-:W-:Y:S02]  /*72e0*/  HADD2.F32 R20, -RZ, R50.H1_H1 ;  /* 0x30000032ff147230 */ /* 0x000fe40000004100 */
[C---:B------:R-:W-:Y:S01]  /*72f0*/  FMUL R14, R32.reuse, R18 ;  /* 0x00000012200e7220 */ /* 0x040fe20000400000 */
[--C-:B------:R-:W-:Y:S02]  /*7300*/  HADD2.F32 R37, -RZ, R51.reuse.H0_H0 ;  /* 0x20000033ff257230 */ /* 0x100fe40000004100 */
[----:B------:R-:W-:Y:S01]  /*7310*/  FMUL R19, R32, R19 ;  /* 0x0000001320137220 */ /* 0x000fe20000400000 */
[----:B------:R-:W-:Y:S01]  /*7320*/  HADD2.F32 R36, -RZ, R51.H1_H1 ;  /* 0x30000033ff247230 */ /* 0x000fe20000004100 */
        /* <DEDUP_REMOVED lines=22> */
[----:B------:R-:W-:Y:S02]  /*7490*/  UIADD3 UR12, UP0, UPT, UR52, 0x680, URZ ;  /* 0x00000680340c7890 */ /* 0x000fe4000ff1e0ff */
[----:B------:R-:W-:Y:S02]  /*74a0*/  UIADD3 UR9, UPT, UPT, UR41, 0x10, URZ ;  /* 0x0000001029097890 */ /* 0x000fe4000fffe0ff */
[----:B------:R-:W-:Y:S02]  /*74b0*/  UIADD3 UR8, UPT, UPT, UR48, 0x1200, URZ ;  /* 0x0000120030087890 */ /* 0x000fe4000fffe0ff */
[----:B------:R-:W-:Y:S01]  /*74c0*/  UIADD3.X UR13, UPT, UPT, URZ, UR53, URZ, UP0, !UPT ;  /* 0x00000035ff0d7290 */ /* 0x000fe200087fe4ff */
[----:B------:R-:W-:Y:S01]  /*74d0*/  UMOV UR10, UR42 ;  /* 0x0000002a000a7c82 */ /* 0x000fe20008000000 */
[----:B------:R-:W-:Y:S01]  /*74e0*/  UMOV UR11, UR36 ;  /* 0x00000024000b7c82 */ /* 0x000fe20008000000 */
[----:B------:R-:W-:Y:S02]  /*74f0*/  UIADD3 UR5, UPT, UPT, UR41, 0x50, URZ ;  /* 0x0000005029057890 */ /* 0x000fe4000fffe0ff */
[----:B------:R-:W-:Y:S01]  /*7500*/  UIADD3 UR4, UPT, UPT, UR48, 0x1a00, URZ ;  /* 0x00001a0030047890 */ /* 0x000fe2000fffe0ff */
[----:B------:R-:W-:Y:S03]  /*7510*/  UMOV UR6, UR42 ;  /* 0x0000002a00067c82 */ /* 0x000fe60008000000 */
[----:B------:R2:W-:Y:S01]  /*7520*/  UTMASTG.3D [UR8], [UR12] ;  /* 0x000000080c0073b5 */ /* 0x0005e20008010000 */
[----:B------:R-:W-:Y:S04]  /*7530*/  UMOV UR7, UR36 ;  /* 0x0000002400077c82 */ /* 0x000fe80008000000 */
[----:B------:R2:W-:Y:S01]  /*7540*/  UTMASTG.3D [UR4], [UR12] ;  /* 0x000000040c0073b5 */ /* 0x0005e20008010000 */
[----:B------:R0:W-:Y:S01]  /*7550*/  UTMACMDFLUSH ;  /* 0x00000000000079b7 */ /* 0x0001e20000000000 */
[----:B--2---:R-:W-:Y:S04]  /*7560*/  DEPBAR.LE SB0, 0x1 ;  /* 0x000080400000791a */ /* 0x004fe80000000000 */
.L_x_126:
[----:B------:R-:W-:Y:S05]  /*7570*/  BSYNC.RECONVERGENT B0 ;  /* 0x0000000000007941 */ /* 0x000fea0003800200 */
.L_x_125:
[----:B------:R-:W-:Y:S01]  /*7580*/  BAR.SYNC.DEFER_BLOCKING 0x1, 0x80 ;  /* 0x0042000000007b1d */ /* 0x000fe20000010000 */
[----:B------:R-:W-:Y:S04]  /*7590*/  UIADD3 UR40, UPT, UPT, UR51, 0x1, URZ ;  /* 0x0000000133287890 */ /* 0x000fe8000fffe0ff */
[----:B------:R-:W-:Y:S04]  /*75a0*/  UISETP.NE.AND UP0, UPT, UR40, 0x4, UPT ;  /* 0x000000042800788c */ /* 0x000fe8000bf05270 */
[----:B------:R-:W-:Y:S01]  /*75b0*/  USEL UR40, UR40, URZ, UP0 ;  /* 0x000000ff28287287 */ /* 0x000fe20008000000 */
[----:B------:R2:W-:Y:S01]  /*75c0*/  @P6 SYNCS.ARRIVE.TRANS64.RED.A1T0 RZ, [R82+URZ], RZ ;  /* 0x000000ff52ff69a7 */ /* 0x0005e200081004ff */
[----:B------:R-:W-:Y:S01]  /*75d0*/  BSSY B1, `(.L_x_127) ;  /* 0x0000013000017945 */ /* 0x000fe20003800000 */
[----:B------:R-:W3:Y:S02]  /*75e0*/  @P6 SYNCS.PHASECHK.TRANS64.TRYWAIT P0, [R83+URZ+0x40], R88 ;  /* 0x00004058530065a7 */ /* 0x000ee400080011ff */
[----:B---3--:R-:W-:Y:S01]  /*75f0*/  @P6 SEL R39, RZ, 0x1, !P0 ;  /* 0x00000001ff276807 */ /* 0x008fe20004000000 */
[----:B--2---:R-:W-:Y:S06]  /*7600*/  @!P6 BRA `(.L_x_128) ;  /* 0x00000000003ce947 */ /* 0x004fec0003800000 */
[----:B------:R-:W-:Y:S01]  /*7610*/  ISETP.NE.AND P1, PT, R80, RZ, PT ;  /* 0x000000ff5000720c */ /* 0x000fe20003f25270 */
[----:B------:R-:W-:Y:S01]  /*7620*/  BSSY B0, `(.L_x_129) ;  /* 0x0000009000007945 */ /* 0x000fe20003800000 */
[----:B------:R-:W-:Y:S11]  /*7630*/  ISETP.NE.AND P0, PT, R39, RZ, PT ;  /* 0x000000ff2700720c */ /* 0x000ff60003f05270 */
[----:B------:R-:W-:Y:S05]  /*7640*/  @P1 IMAD R2, R38, 0x1000, R77 ;  /* 0x0000100026021824 */ /* 0x000fea00078e024d */
[----:B------:R-:W-:Y:S05]  /*7650*/  @P1 IADD3 R0, PT, PT, R2, UR48, RZ ;  /* 0x0000003002001c10 */ /* 0x000fea000fffe0ff */
[----:B------:R-:W-:Y:S01]  /*7660*/  @P1 IMAD.IADD R0, R81, 0x1, R0 ;  /* 0x0000000151001824 */ /* 0x000fe200078e0200 */
[----:B------:R-:W-:Y:S06]  /*7670*/  @P0 BRA `(.L_x_130) ;  /* 0x00000000000c0947 */ /* 0x000fec0003800000 */
[----:B------:R-:W-:Y:S04]  /*7680*/  SHF.L.U32 R4, R71, 0x1f, RZ ;  /* 0x0000001f47047819 */ /* 0x000fe800000006ff */
[----:B------:R-:W2:Y:S02]  /*7690*/  SYNCS.PHASECHK.TRANS64.TRYWAIT P0, [R83+URZ+0x40], R4 ;  /* 0x00004004530075a7 */ /* 0x000ea400080011ff */
[----:B--2---:R-:W-:Y:S05]  /*76a0*/  @!P0 BRA `(.L_x_131) ;  /* 0x0000001c00f08947 */ /* 0x004fea0003800000 */
.L_x_130:
[----:B------:R-:W-:Y:S05]  /*76b0*/  BSYNC B0 ;  /* 0x0000000000007941 */ /* 0x000fea0003800000 */
.L_x_129:
[----:B------:R-:W-:Y:S02]  /*76c0*/  ISETP.NE.AND P0, PT, R80, RZ, PT ;  /* 0x000000ff5000720c */ /* 0x000fe40003f05270 */
[----:B------:R-:W-:Y:S11]  /*76d0*/  IADD3 R38, PT, PT, R38, 0x1, RZ ;  /* 0x0000000126267810 */ /* 0x000ff60007ffe0ff */
[----:B------:R3:W4:Y:S04]  /*76e0*/  @P0 LDS.128 R40, [R2+UR48+0x200] ;  /* 0x0002003002280984 */ /* 0x0007280008000c00 */
[----:B------:R3:W1:Y:S02]  /*76f0*/  @P0 LDS.128 R48, [R0+0x200] ;  /* 0x0002000000300984 */ /* 0x0006640000000c00 */
.L_x_128:
[----:B------:R-:W-:Y:S05]  /*7700*/  BSYNC B1 ;  /* 0x0000000000017941 */ /* 0x000fea0003800000 */
.L_x_127:
[----:B------:R-:W-:Y:S05]  /*7710*/  VIADD R3, R34, 0x20 ;  /* 0x0000002022037836 */ /* 0x000fea0000000000 */
[----:B------:R-:W-:Y:S04]  /*7720*/  SHF.R.U32.HI R3, RZ, 0x15, R3 ;  /* 0x00000015ff037819 */ /* 0x000fe80000011603 */
[----:B------:R-:W-:Y:S11]  /*7730*/  LOP3.LUT P0, RZ, R3, 0x3, R66, 0x48, !PT ;  /* 0x0000000303ff7812 */ /* 0x000ff60007804842 */
[----:B------:R-:W-:Y:S02]  /*7740*/  @!UPT UIADD3 URZ, UPT, UPT, URZ, URZ, URZ ;  /* 0x000000fffffff290 */ /* 0x000fe4000fffe0ff */
[----:B------:R-:W-:Y:S05]  /*7750*/  @!P0 BRA `(.L_x_132) ;  /* 0x0000000000408947 */ /* 0x000fea0003800000 */
[----:B------:R-:W5:Y:S01]  /*7760*/  LDCU.64 UR8, c[0x4][0x70] ;  /* 0x01000e00ff0877ac */ /* 0x000f620008000a00 */
[----:B------:R-:W-:Y:S01]  /*7770*/  MOV R3, 0x0 ;  /* 0x0000000000037802 */ /* 0x000fe20000000f00 */
[----:B------:R-:W-:Y:S02]  /*7780*/  HFMA2 R12, -RZ, RZ, 0, 5.9604644775390625e-08 ;  /* 0x00000001ff0c7431 */ /* 0x000fe400000001ff */
[----:B------:R-:W-:Y:S02]  /*7790*/  IMAD.MOV.U32 R8, RZ, RZ, 0x192 ;  /* 0x00000192ff087424 */ /* 0x000fe400078e00ff */
[----:B------:R-:W-:Y:S01]  /*77a0*/  IMAD.MOV.U32 R13, RZ, RZ, RZ ;  /* 0x000000ffff0d7224 */ /* 0x000fe200078e00ff */
[----:B------:R-:W4:Y:S01]  /*77b0*/  LDCU.64 UR6, c[0x4][0x78] ;  /* 0x01000f00ff0677ac */ /* 0x000f220008000a00 */
[----:B---3--:R-:W3:Y:S01]  /*77c0*/  LDC.64 R2, c[0x4][R3] ;  /* 0x0100000003027b82 */ /* 0x008ee20000000a00 */
[----:B------:R-:W1:Y:S01]  /*77d0*/  LDCU.64 UR4, c[0x4][0x10] ;  /* 0x01000200ff0477ac */ /* 0x000e620008000a00 */
[----:B-----5:R-:W-:Y:S01]  /*77e0*/  MOV R5, UR9 ;  /* 0x0000000900057c02 */ /* 0x020fe20008000f00 */
[----:B--2---:R-:W-:Y:S01]  /*77f0*/  IMAD.U32 R4, RZ, RZ, UR8 ;  /* 0x00000008ff047e24 */ /* 0x004fe2000f8e00ff */
[----:B----4-:R-:W-:Y:S01]  /*7800*/  MOV R7, UR7 ;  /* 0x0000000700077c02 */ /* 0x010fe20008000f00 */
[----:B------:R-:W-:Y:S01]  /*7810*/  IMAD.U32 R6, RZ, RZ, UR6 ;  /* 0x00000006ff067e24 */ /* 0x000fe2000f8e00ff */
[----:B-1----:R-:W-:Y:S01]  /*7820*/  MOV R11, UR5 ;  /* 0x00000005000b7c02 */ /* 0x002fe20008000f00 */
[----:B------:R-:W-:Y:S02]  /*7830*/  IMAD.U32 R10, RZ, RZ, UR4 ;  /* 0x00000004ff0a7e24 */ /* 0x000fe4000f8e00ff */
[----:B------:R-:W-:Y:S07]  /*7840*/  LEPC R20, `(.L_x_132) ;  /* 0x000000001014794e */ /* 0x000fee0000000000 */
[----:B---3--:R-:W-:Y:S05]  /*7850*/  CALL.ABS.NOINC R2 ;  /* 0x0000000002007343 */ /* 0x008fea0003c00000 */
.L_x_132:
        /* <DEDUP_REMOVED lines=8> */
[----:B--2---:R-:W-:Y:S01]  /*78e0*/  MOV R83, UR37 ;  /* 0x0000002500537c02 */ /* 0x004fe20008000f00 */
[----:B-1----:R-:W-:Y:S01]  /*78f0*/  HADD2.F32 R37, -RZ, R48.H0_H0 ;  /* 0x20000030ff257230 */ /* 0x002fe20000004100 */
[----:B------:R-:W-:Y:S01]  /*7900*/  @P6 LEA R82, R82, UR48, 0x3 ;  /* 0x0000003052526c11 */ /* 0x000fe2000f8e18ff */
[----:B------:R-:W-:Y:S01]  /*7910*/  BSSY.RECONVERGENT B0, `(.L_x_133) ;  /* 0x0000052000007945 */ /* 0x000fe20003800200 */
[----:B------:R-:W-:Y:S02]  /*7920*/  LEA R88, R38, UR48, 0x3 ;  /* 0x0000003026587c11 */ /* 0x000fe4000f8e18ff */
[----:B------:R-:W-:Y:S01]  /*7930*/  @P6 IADD3 R82, PT, PT, R82, 0x60, RZ ;  /* 0x0000006052526810 */ /* 0x000fe20007ffe0ff */
[----:B------:R-:W3:Y:S03]  /*7940*/  LDTM.x16 R4, tmem[UR4+0x20] ;  /* 0x00002004000479ee */ /* 0x000ee60008240000 */
[----:B------:R-:W-:Y:S02]  /*7950*/  @P6 PRMT R82, R83, 0x654, R82 ;  /* 0x0000065453526816 */ /* 0x000fe40000000052 */
[----:B------:R-:W-:Y:S01]  /*7960*/  @P6 SHF.L.U32 R83, R71, 0x1f, RZ ;  /* 0x0000001f47536819 */ /* 0x000fe200000006ff */
[C---:B---3--:R-:W-:Y:S01]  /*7970*/  FMUL R0, R32.reuse, R4 ;  /* 0x0000000420007220 */ /* 0x048fe20000400000 */
        /* <DEDUP_REMOVED lines=75> */
.L_x_134:
[----:B------:R-:W-:Y:S05]  /*7e30*/  BSYNC.RECONVERGENT B0 ;  /* 0x0000000000007941 */ /* 0x000fea0003800200 */
.L_x_133:
        /* <DEDUP_REMOVED lines=19> */
.L_x_138:
[----:B------:R-:W-:Y:S05]  /*7f70*/  BSYNC B0 ;  /* 0x0000000000007941 */ /* 0x000fea0003800000 */
.L_x_137:
[----:B------:R-:W-:Y:S11]  /*7f80*/  ISETP.NE.AND P0, PT, R80, RZ, PT ;  /* 0x000000ff5000720c */ /* 0x000ff60003f05270 */
[----:B------:R-:W-:Y:S02]  /*7f90*/  @!UPT UIADD3 URZ, UPT, UPT, URZ, URZ, URZ ;  /* 0x000000fffffff290 */ /* 0x000fe4000fffe0ff */
[----:B------:R3:W4:Y:S04]  /*7fa0*/  @P0 LDS.128 R40, [R38+UR48+0x200] ;  /* 0x0002003026280984 */ /* 0x0007280008000c00 */
[----:B------:R3:W1:Y:S02]  /*7fb0*/  @P0 LDS.128 R48, [R81+0x200] ;  /* 0x0002000051300984 */ /* 0x0006640000000c00 */
.L_x_136:
[----:B------:R-:W-:Y:S05]  /*7fc0*/  BSYNC B1 ;  /* 0x0000000000017941 */ /* 0x000fea0003800000 */
.L_x_135:
        /* <DEDUP_REMOVED lines=11> */
[----:B------:R-:W1:Y:S01]  /*8080*/  LDC.64 R2, c[0x4][R3] ;  /* 0x0100000003027b82 */ /* 0x000e620000000a00 */
[----:B------:R-:W3:Y:S01]  /*8090*/  LDCU.64 UR4, c[0x4][0x10] ;  /* 0x01000200ff0477ac */ /* 0x000ee20008000a00 */
[----:B--2---:R-:W-:Y:S01]  /*80a0*/  MOV R5, UR9 ;  /* 0x0000000900057c02 */ /* 0x004fe20008000f00 */
[----:B------:R-:W-:Y:S01]  /*80b0*/  IMAD.U32 R4, RZ, RZ, UR8 ;  /* 0x00000008ff047e24 */ /* 0x000fe2000f8e00ff */
[----:B-----5:R-:W-:Y:S01]  /*80c0*/  MOV R7, UR7 ;  /* 0x0000000700077c02 */ /* 0x020fe20008000f00 */
[----:B------:R-:W-:Y:S01]  /*80d0*/  IMAD.U32 R6, RZ, RZ, UR6 ;  /* 0x00000006ff067e24 */ /* 0x000fe2000f8e00ff */
[----:B---3--:R-:W-:Y:S01]  /*80e0*/  MOV R11, UR5 ;  /* 0x00000005000b7c02 */ /* 0x008fe20008000f00 */
[----:B------:R-:W-:Y:S02]  /*80f0*/  IMAD.U32 R10, RZ, RZ, UR4 ;  /* 0x00000004ff0a7e24 */ /* 0x000fe4000f8e00ff */
[----:B------:R-:W-:Y:S07]  /*8100*/  LEPC R20, `(.L_x_140) ;  /* 0x000000001014794e */ /* 0x000fee0000000000 */
[----:B-1--4-:R-:W-:Y:S05]  /*8110*/  CALL.ABS.NOINC R2 ;  /* 0x0000000002007343 */ /* 0x012fea0003c00000 */
.L_x_140:
[----:B------:R-:W-:Y:S01]  /*8120*/  ISETP.NE.AND P0, PT, R72, RZ, PT ;  /* 0x000000ff4800720c */ /* 0x000fe20003f05270 */
[----:B------:R-:W-:Y:S05]  /*8130*/  WARPSYNC.ALL ;  /* 0x0000000000007948 */ /* 0x000fea0003800000 */
[----:B------:R-:W-:Y:S01]  /*8140*/  R2UR UR4, R34 ;  /* 0x00000000220472ca */ /* 0x000fe200000e0000 */
[--C-:B----4-:R-:W-:Y:S01]  /*8150*/  HADD2.F32 R20, -RZ, R40.reuse.H0_H0 ;  /* 0x20000028ff147230 */ /* 0x110fe20000004100 */
[----:B------:R-:W-:Y:S01]  /*8160*/  IADD3 R74, PT, PT, R74, 0xd0, RZ ;  /* 0x000000d04a4a7810 */ /* 0x000fe20007ffe0ff */
[----:B------:R-:W-:Y:S01]  /*8170*/  HADD2.F32 R36, -RZ, R40.H1_H1 ;  /* 0x30000028ff247230 */ /* 0x000fe20000004100 */
[----:B------:R-:W-:Y:S01]  /*8180*/  BSSY.RECONVERGENT B0, `(.L_x_141) ;  /* 0x0000053000007945 */ /* 0x000fe20003800200 */
[--C-:B------:R-:W-:Y:S01]  /*8190*/  HADD2.F32 R21, -RZ, R41.reuse.H0_H0 ;  /* 0x20000029ff157230 */ /* 0x100fe20000004100 */
[----:B------:R-:W-:Y:S01]  /*81a0*/  LOP3.LUT R74, R74, 0xfefffff8, RZ, 0xc0, !PT ;  /* 0xfefffff84a4a7812 */ /* 0x000fe200078ec0ff */
[----:B---3--:R-:W-:Y:S02]  /*81b0*/  HADD2.F32 R38, -RZ, R41.H1_H1 ;  /* 0x30000029ff267230 */ /* 0x008fe40000004100 */
[--C-:B------:R-:W-:Y:S02]  /*81c0*/  HADD2.F32 R37, -RZ, R42.reuse.H0_H0 ;  /* 0x2000002aff257230 */ /* 0x100fe40000004100 */
[----:B------:R-:W-:Y:S02]  /*81d0*/  HADD2.F32 R40, -RZ, R42.H1_H1 ;  /* 0x3000002aff287230 */ /* 0x000fe40000004100 */
[----:B------:R-:W2:Y:S01]  /*81e0*/  LDTM.x16 R4, tmem[UR4+0x30] ;  /* 0x00003004000479ee */ /* 0x000ea20008240000 */
[----:B------:R-:W-:Y:S01]  /*81f0*/  NOP ;  /* 0x0000000000007918 */ /* 0x000fe20000000000 */
[----:B--2---:R2:W-:Y:S01]  /*8200*/  SYNCS.ARRIVE.TRANS64.RED.A1T0 RZ, [R74+URZ], RZ ;  /* 0x000000ff4aff79a7 */ /* 0x0045e200081004ff */
[--C-:B------:R-:W-:Y:S02]  /*8210*/  HADD2.F32 R39, -RZ, R43.reuse.H0_H0 ;  /* 0x2000002bff277230 */ /* 0x100fe40000004100 */
[----:B------:R-:W-:Y:S02]  /*8220*/  HADD2.F32 R42, -RZ, R43.H1_H1 ;  /* 0x3000002bff2a7230 */ /* 0x000fe40000004100 */
[--C-:B-1----:R-:W-:Y:S02]  /*8230*/  HADD2.F32 R41, -RZ, R48.reuse.H0_H0 ;  /* 0x20000030ff297230 */ /* 0x102fe40000004100 */
[----:B------:R-:W-:Y:S02]  /*8240*/  HADD2.F32 R43, -RZ, R48.H1_H1 ;  /* 0x30000030ff2b7230 */ /* 0x000fe40000004100 */
[--C-:B------:R-:W-:Y:S02]  /*8250*/  HADD2.F32 R44, -RZ, R49.reuse.H0_H0 ;  /* 0x20000031ff2c7230 */ /* 0x100fe40000004100 */
[----:B------:R-:W-:Y:S02]  /*8260*/  HADD2.F32 R46, -RZ, R49.H1_H1 ;  /* 0x30000031ff2e7230 */ /* 0x000fe40000004100 */
[--C-:B------:R-:W-:Y:S02]  /*8270*/  HADD2.F32 R45, -RZ, R50.reuse.H0_H0 ;  /* 0x20000032ff2d7230 */ /* 0x100fe40000004100 */
[----:B------:R-:W-:Y:S02]  /*8280*/  HADD2.F32 R48, -RZ, R50.H1_H1 ;  /* 0x30000032ff307230 */ /* 0x000fe40000004100 */
[--C-:B------:R-:W-:Y:S02]  /*8290*/  HADD2.F32 R47, -RZ, R51.reuse.H0_H0 ;  /* 0x20000033ff2f7230 */ /* 0x100fe40000004100 */
[----:B------:R-:W-:Y:S02]  /*82a0*/  HADD2.F32 R50, -RZ, R51.H1_H1 ;  /* 0x30000033ff327230 */ /* 0x000fe40000004100 */
[C---:B------:R-:W-:Y:S01]  /*82b0*/  FMUL R4, R32.reuse, R4 ;  /* 0x0000000420047220 */ /* 0x040fe20000400000 */
[C---:B------:R-:W-:Y:S01]  /*82c0*/  FMUL R5, R32.reuse, R5 ;  /* 0x0000000520057220 */ /* 0x040fe20000400000 */
[C---:B------:R-:W-:Y:S01]  /*82d0*/  FMUL R6, R32.reuse, R6 ;  /* 0x0000000620067220 */ /* 0x040fe20000400000 */
[C---:B------:R-:W-:Y:S01]  /*82e0*/  FMUL R7, R32.reuse, R7 ;  /* 0x0000000720077220 */ /* 0x040fe20000400000 */
[C---:B------:R-:W-:Y:S01]  /*82f0*/  FFMA R4, R35.reuse, R20, R4 ;  /* 0x0000001423047223 */ /* 0x040fe20000000004 */
        /* <DEDUP_REMOVED lines=21> */
[----:B------:R-:W-:Y:S01]  /*8450*/  FFMA R15, R35, R46, R15 ;  /* 0x0000002e230f7223 */ /* 0x000fe2000000000f */
        /* <DEDUP_REMOVED lines=20> */
[----:B-1----:R-:W1:Y:S02]  /*85a0*/  FENCE.VIEW.ASYNC.S ;  /* 0x00000000000073c6 */ /* 0x002e640000000000 */
[----:B-1----:R-:W-:Y:S06]  /*85b0*/  BAR.SYNC.DEFER_BLOCKING 0x1, 0x80 ;  /* 0x0042000000007b1d */ /* 0x002fec0000010000 */
        /* <DEDUP_REMOVED lines=14> */
[----:B-1----:R-:W-:Y:S04]  /*86a0*/  DEPBAR.LE SB0, 0x1 ;  /* 0x000080400000791a */ /* 0x002fe80000000000 */
.L_x_142:
[----:B------:R-:W-:Y:S05]  /*86b0*/  BSYNC.RECONVERGENT B0 ;  /* 0x0000000000007941 */ /* 0x000fea0003800200 */
.L_x_141:
[----:B------:R-:W-:Y:S01]  /*86c0*/  BAR.SYNC.DEFER_BLOCKING 0x1, 0x80 ;  /* 0x0042000000007b1d */ /* 0x000fe20000010000 */
[----:B------:R-:W-:Y:S01]  /*86d0*/  UISETP.NE.AND UP0, UPT, UR49, -0x4, UPT ;  /* 0xfffffffc3100788c */ /* 0x000fe2000bf05270 */
[----:B------:R-:W-:Y:S08]  /*86e0*/  IADD3 R0, PT, PT, R30, 0x1, RZ ;  /* 0x000000011e007810 */ /* 0x000ff00007ffe0ff */
[----:B------:R-:W-:Y:S05]  /*86f0*/  BRA.U !UP0, `(.L_x_143) ;  /* 0x0000000108287547 */ /* 0x000fea000b800000 */
[----:B------:R-:W-:Y:S01]  /*8700*/  ISETP.NE.AND P0, PT, R78, RZ, PT ;  /* 0x000000ff4e00720c */ /* 0x000fe20003f05270 */
[----:B------:R-:W-:Y:S01]  /*8710*/  IMAD.U32 R3, RZ, RZ, UR51 ;  /* 0x00000033ff037e24 */ /* 0x000fe2000f8e00ff */
[----:B------:R-:W-:Y:S01]  /*8720*/  UIADD3 UR51, UPT, UPT, UR51, 0x1, URZ ;  /* 0x0000000133337890 */ /* 0x000fe2000fffe0ff */
[----:B------:R-:W-:Y:S03]  /*8730*/  IMAD.U32 R2, RZ, RZ, UR37 ;  /* 0x00000025ff027e24 */ /* 0x000fe6000f8e00ff */
[----:B------:R-:W-:Y:S04]  /*8740*/  UISETP.NE.AND UP0, UPT, UR51, 0x4, UPT ;  /* 0x000000043300788c */ /* 0x000fe8000bf05270 */
[----:B------:R-:W-:Y:S03]  /*8750*/  USEL UR51, UR51, URZ, UP0 ;  /* 0x000000ff33337287 */ /* 0x000fe60008000000 */
[----:B------:R-:W-:Y:S05]  /*8760*/  @P0 LEA R3, R3, UR48, 0x3 ;  /* 0x0000003003030c11 */ /* 0x000fea000f8e18ff */
[----:B------:R-:W-:Y:S05]  /*8770*/  @P0 VIADD R3, R3, 0x60 ;  /* 0x0000006003030836 */ /* 0x000fea0000000000 */
[----:B------:R-:W-:Y:S04]  /*8780*/  @P0 PRMT R2, R2, 0x654, R3 ;  /* 0x0000065402020816 */ /* 0x000fe80000000003 */
[----:B------:R1:W-:Y:S03]  /*8790*/  @P0 SYNCS.ARRIVE.TRANS64.RED.A1T0 RZ, [R2+URZ], RZ ;  /* 0x000000ff02ff09a7 */ /* 0x0003e600081004ff */
.L_x_143:
[----:B------:R-:W-:Y:S01]  /*87a0*/  ISETP.NE.AND P2, PT, R73, RZ, PT ;  /* 0x000000ff4900720c */ /* 0x000fe20003f45270 */
[----:B------:R-:W-:Y:S01]  /*87b0*/  UIADD3 UR49, UPT, UPT, UR49, 0x4, URZ ;  /* 0x0000000431317890 */ /* 0x000fe2000fffe0ff */
[----:B------:R-:W-:Y:S01]  /*87c0*/  ISETP.NE.AND P0, PT, R76, 0x2, PT ;  /* 0x000000024c00780c */ /* 0x000fe20003f05270 */
[----:B------:R-:W-:Y:S01]  /*87d0*/  IMAD.IADD R20, R29, 0x1, R58 ;  /* 0x000000011d147824 */ /* 0x000fe200078e023a */
[----:B------:R-:W-:Y:S01]  /*87e0*/  ISETP.NE.AND P1, PT, R0, 0x4, PT ;  /* 0x000000040000780c */ /* 0x000fe20003f25270 */
[----:B------:R-:W-:Y:S01]  /*87f0*/  IMAD.IADD R21, R31, 0x1, R60 ;  /* 0x000000011f157824 */ /* 0x000fe200078e023c */
[----:B-1----:R-:W-:Y:S02]  /*8800*/  SEL R2, RZ, 0x1, P0 ;  /* 0x00000001ff027807 */ /* 0x002fe40000000000 */
[----:B------:R-:W-:Y:S02]  /*8810*/  SEL R3, RZ, 0x1, P1 ;  /* 0x00000001ff037807 */ /* 0x000fe40000800000 */
[----:B------:R-:W-:Y:S02]  /*8820*/  LOP3.LUT R69, R69, R2, RZ, 0x3c, !PT ;  /* 0x0000000245457212 */ /* 0x000fe400078e3cff */
[----:B------:R-:W-:Y:S02]  /*8830*/  LOP3.LUT R70, R70, R3, RZ, 0x3c, !PT ;  /* 0x0000000346467212 */ /* 0x000fe400078e3cff */
[----:B------:R-:W-:Y:S02]  /*8840*/  @P2 R2UR UR36, R68 ;  /* 0x00000000442422ca */ /* 0x000fe400000e0000 */
[----:B------:R-:W-:Y:S02]  /*8850*/  SEL R76, R76, RZ, P0 ;  /* 0x000000ff4c4c7207 */ /* 0x000fe40000000000 */
[----:B------:R-:W-:Y:S01]  /*8860*/  SEL R30, R0, RZ, P1 ;  /* 0x000000ff001e7207 */ /* 0x000fe20000800000 */
[----:B------:R-:W-:Y:S10]  /*8870*/  @P2 BRA `(.L_x_144) ;  /* 0xffffffcc00d42947 */ /* 0x000ff4000383ffff */
[----:B------:R-:W-:-:S09]  /*8880*/  UISETP.NE.AND UP0, UPT, UR50, URZ, UPT ;  /* 0x000000ff3200728c */ /* 0x000fd2000bf05270 */
[----:B------:R-:W-:Y:S05]  /*8890*/  BRA.U !UP0, `(.L_x_145) ;  /* 0x0000000108487547 */ /* 0x000fea000b800000 */
[----:B------:R-:W1:Y:S02]  /*88a0*/  LDCU.64 UR4, c[0x0][0x890] ;  /* 0x00011200ff0477ac */ /* 0x000e640008000a00 */
[----:B-1----:R-:W-:-:S04]  /*88b0*/  UISETP.NE.U32.AND UP0, UPT, UR4, URZ, UPT ;  /* 0x000000ff0400728c */ /* 0x002fc8000bf05070 */
[----:B------:R-:W-:-:S09]  /*88c0*/  UISETP.NE.AND.EX UP0, UPT, UR5, URZ, UPT, UP0 ;  /* 0x000000ff0500728c */ /* 0x000fd2000bf05300 */
[----:B------:R-:W-:Y:S05]  /*88d0*/  BRA.U UP0, `(.L_x_146) ;  /* 0x00000001000c7547 */ /* 0x000fea000b800000 */
[----:B------:R-:W-:-:S13]  /*88e0*/  FSETP.NEU.AND P0, PT, R35, RZ, PT ;  /* 0x000000ff2300720b */ /* 0x000fda0003f0d000 */
[----:B------:R-:W-:Y:S05]  /*88f0*/  @!P0 EXIT ;  /* 0x000000000000894d */ /* 0x000fea0003800000 */
[----:B------:R-:W-:Y:S05]  /*8900*/  BRA `(.L_x_145) ;  /* 0x00000000002c7947 */ /* 0x000fea0003800000 */
.L_x_146:
[----:B------:R-:W-:Y:S01]  /*8910*/  ISETP.NE.AND P0, PT, R75, RZ, PT ;  /* 0x000000ff4b00720c */ /* 0x000fe20003f05270 */
[----:B------:R-:W-:-:S12]  /*8920*/  BSSY.RECONVERGENT B0, `(.L_x_145) ;  /* 0x0000009000007945 */ /* 0x000fd80003800200 */
[----:B------:R-:W-:Y:S05]  /*8930*/  @P0 BRA `(.L_x_147) ;  /* 0x0000000000140947 */ /* 0x000fea0003800000 */
[----:B------:R-:W1:Y:S02]  /*8940*/  LDCU.64 UR4, c[0x0][0x888] ;  /* 0x00011100ff0477ac */ /* 0x000e640008000a00 */
[----:B-1----:R-:W-:-:S04]  /*8950*/  ISETP.NE.U32.AND P0, PT, RZ, UR4, PT ;  /* 0x00000004ff007c0c */ /* 0x002fc8000bf05070 */
[----:B------:R-:W-:-:S13]  /*8960*/  ISETP.NE.AND.EX P0, PT, RZ, UR5, PT, P0 ;  /* 0x00000005ff007c0c */ /* 0x000fda000bf05300 */
[----:B------:R-:W-:Y:S05]  /*8970*/  @!P0 EXIT ;  /* 0x000000000000894d */ /* 0x000fea0003800000 */
[----:B------:R-:W-:Y:S05]  /*8980*/  BRA `(.L_x_148) ;  /* 0x0000000000087947 */ /* 0x000fea0003800000 */
.L_x_147:
[----:B------:R-:W-:-:S13]  /*8990*/  FSETP.NEU.AND P0, PT, R35, RZ, PT ;  /* 0x000000ff2300720b */ /* 0x000fda0003f0d000 */
[----:B------:R-:W-:Y:S05]  /*89a0*/  @!P0 EXIT ;  /* 0x000000000000894d */ /* 0x000fea0003800000 */
.L_x_148:
[----:B------:R-:W-:Y:S05]  /*89b0*/  BSYNC.RECONVERGENT B0 ;  /* 0x0000000000007941 */ /* 0x000fea0003800200 */
.L_x_145:
[----:B------:R-:W-:Y:S01]  /*89c0*/  ULEA UR4, UR51, UR48, 0x3 ;  /* 0x0000003033047291 */ /* 0x000fe2000f8e18ff */
[----:B------:R-:W-:-:S04]  /*89d0*/  DEPBAR.LE SB0, 0x0 ;  /* 0x000080000000791a */ /* 0x000fc80000000000 */
[----:B------:R-:W-:-:S04]  /*89e0*/  UIADD3 UR4, UPT, UPT, UR4, 0x60, URZ ;  /* 0x0000006004047890 */ /* 0x000fc8000fffe0ff */
[----:B------:R-:W-:-:S09]  /*89f0*/  UPRMT UR4, UR37, 0x654, UR4 ;  /* 0x0000065425047896 */ /* 0x000fd20008000004 */
[----:B------:R-:W-:Y:S01]  /*8a00*/  SYNCS.ARRIVE.TRANS64.RED.A1T0 RZ, [UR4], RZ ;  /* 0x000000ffffff79a7 */ /* 0x000fe20008100404 */
[----:B------:R-:W-:Y:S05]  /*8a10*/  EXIT ;  /* 0x000000000000794d */ /* 0x000fea0003800000 */
.L_x_24:
[----:B--2---:R2:W4:Y:S02]  /*8a20*/  SYNCS.PHASECHK.TRANS64.TRYWAIT P0, [R3+URZ+0x100], R2 ;  /* 0x00010002030075a7 */ /* 0x00452400080011ff */
[----:B----4-:R-:W-:Y:S05]  /*8a30*/  @!P0 NANOSLEEP.SYNCS 0x989680 ;  /* 0x009896800000895d */ /* 0x010fea0003900000 */
[----:B------:R-:W4:Y:S02]  /*8a40*/  @!P0 SYNCS.PHASECHK.TRANS64 P0, [R3+URZ+0x100], R2 ;  /* 0x00010002030085a7 */ /* 0x000f2400080010ff */
[----:B----4-:R-:W-:Y:S05]  /*8a50*/  @!P0 BRA `(.L_x_24) ;  /* 0xfffffffc00f08947 */ /* 0x010fea000383ffff */
[----:B------:R-:W-:Y:S05]  /*8a60*/  BRA `(.L_x_149) ;  /* 0xffffff8c00d47947 */ /* 0x000fea000383ffff */
.L_x_27:
[----:B-1----:R-:W-:-:S07]  /*8a70*/  MOV R2, UR33 ;  /* 0x0000002100027c02 */ /* 0x002fce0008000f00 */
.L_x_150:
[----:B-1----:R1:W2:Y:S02]  /*8a80*/  SYNCS.PHASECHK.TRANS64.TRYWAIT P0, [R2+URZ+0x20], R5 ;  /* 0x00002005020075a7 */ /* 0x0022a400080011ff */
[----:B--2---:R-:W-:Y:S05]  /*8a90*/  @!P0 NANOSLEEP.SYNCS 0x989680 ;  /* 0x009896800000895d */ /* 0x004fea0003900000 */
[----:B------:R-:W2:Y:S02]  /*8aa0*/  @!P0 SYNCS.PHASECHK.TRANS64 P0, [R2+URZ+0x20], R5 ;  /* 0x00002005020085a7 */ /* 0x000ea400080010ff */
[----:B--2---:R-:W-:Y:S05]  /*8ab0*/  @!P0 BRA `(.L_x_150) ;  /* 0xfffffffc00f08947 */ /* 0x004fea000383ffff */
[----:B------:R-:W-:Y:S05]  /*8ac0*/  BRA `(.L_x_26) ;  /* 0xffffff90003c7947 */ /* 0x000fea000383ffff */
.L_x_34:
[----:B-1----:R-:W-:-:S07]  /*8ad0*/  MOV R2, UR17 ;  /* 0x0000001100027c02 */ /* 0x002fce0008000f00 */
.L_x_151:
[----:B-1----:R1:W2:Y:S02]  /*8ae0*/  SYNCS.PHASECHK.TRANS64.TRYWAIT P0, [R2+URZ+0x20], R5 ;  /* 0x00002005020075a7 */ /* 0x0022a400080011ff */
[----:B--2---:R-:W-:Y:S05]  /*8af0*/  @!P0 NANOSLEEP.SYNCS 0x989680 ;  /* 0x009896800000895d */ /* 0x004fea0003900000 */
[----:B------:R-:W2:Y:S02]  /*8b00*/  @!P0 SYNCS.PHASECHK.TRANS64 P0, [R2+URZ+0x20], R5 ;  /* 0x00002005020085a7 */ /* 0x000ea400080010ff */
[----:B--2---:R-:W-:Y:S05]  /*8b10*/  @!P0 BRA `(.L_x_151) ;  /* 0xfffffffc00f08947 */ /* 0x004fea000383ffff */
[----:B------:R-:W-:Y:S05]  /*8b20*/  BRA `(.L_x_33) ;  /* 0xffffff9400007947 */ /* 0x000fea000383ffff */
.L_x_39:
[----:B-1----:R1:W2:Y:S02]  /*8b30*/  SYNCS.PHASECHK.TRANS64.TRYWAIT P0, [R2+URZ+0x90], R3 ;  /* 0x00009003020075a7 */ /* 0x0022a400080011ff */
[----:B--2---:R-:W-:Y:S05]  /*8b40*/  @!P0 NANOSLEEP.SYNCS 0x989680 ;  /* 0x009896800000895d */ /* 0x004fea0003900000 */
[----:B------:R-:W2:Y:S02]  /*8b50*/  @!P0 SYNCS.PHASECHK.TRANS64 P0, [R2+URZ+0x90], R3 ;  /* 0x00009003020085a7 */ /* 0x000ea400080010ff */
[----:B--2---:R-:W-:Y:S05]  /*8b60*/  @!P0 BRA `(.L_x_39) ;  /* 0xfffffffc00f08947 */ /* 0x004fea000383ffff */
[----:B------:R-:W-:Y:S05]  /*8b70*/  BRA `(.L_x_152) ;  /* 0xffffff9400ac7947 */ /* 0x000fea000383ffff */
.L_x_43:
[----:B---3--:R-:W-:-:S07]  /*8b80*/  MOV R0, UR4 ;  /* 0x0000000400007c02 */ /* 0x008fce0008000f00 */
.L_x_153:
[----:B-1----:R1:W2:Y:S02]  /*8b90*/  SYNCS.PHASECHK.TRANS64.TRYWAIT P0, [R0+URZ], R3 ;  /* 0x00000003000075a7 */ /* 0x0022a400080011ff */
[----:B--2---:R-:W-:Y:S05]  /*8ba0*/  @!P0 NANOSLEEP.SYNCS 0x989680 ;  /* 0x009896800000895d */ /* 0x004fea0003900000 */
[----:B------:R-:W2:Y:S02]  /*8bb0*/  @!P0 SYNCS.PHASECHK.TRANS64 P0, [R0+URZ], R3 ;  /* 0x00000003000085a7 */ /* 0x000ea400080010ff */
[----:B--2---:R-:W-:Y:S05]  /*8bc0*/  @!P0 BRA `(.L_x_153) ;  /* 0xfffffffc00f08947 */ /* 0x004fea000383ffff */
[----:B------:R-:W-:Y:S05]  /*8bd0*/  BRA `(.L_x_154) ;  /* 0xffffff9c001c7947 */ /* 0x000fea000383ffff */
.L_x_44:
[----:B---3--:R-:W-:-:S07]  /*8be0*/  MOV R0, UR4 ;  /* 0x0000000400007c02 */ /* 0x008fce0008000f00 */
.L_x_155:
[----:B-1----:R1:W2:Y:S02]  /*8bf0*/  SYNCS.PHASECHK.TRANS64.TRYWAIT P0, [R0+URZ], R3 ;  /* 0x00000003000075a7 */ /* 0x0022a400080011ff */
[----:B--2---:R-:W-:Y:S05]  /*8c00*/  @!P0 NANOSLEEP.SYNCS 0x989680 ;  /* 0x009896800000895d */ /* 0x004fea0003900000 */
[----:B------:R-:W2:Y:S02]  /*8c10*/  @!P0 SYNCS.PHASECHK.TRANS64 P0, [R0+URZ], R3 ;  /* 0x00000003000085a7 */ /* 0x000ea400080010ff */
[----:B--2---:R-:W-:Y:S05]  /*8c20*/  @!P0 BRA `(.L_x_155) ;  /* 0xfffffffc00f08947 */ /* 0x004fea000383ffff */
[----:B------:R-:W-:Y:S05]  /*8c30*/  BRA `(.L_x_156) ;  /* 0xffffff9c00287947 */ /* 0x000fea000383ffff */
.L_x_45:
[----:B---3--:R-:W-:-:S07]  /*8c40*/  MOV R0, UR4 ;  /* 0x0000000400007c02 */ /* 0x008fce0008000f00 */
.L_x_157:
[----:B-1----:R1:W2:Y:S02]  /*8c50*/  SYNCS.PHASECHK.TRANS64.TRYWAIT P0, [R0+URZ], R3 ;  /* 0x00000003000075a7 */ /* 0x0022a400080011ff */
[----:B--2---:R-:W-:Y:S05]  /*8c60*/  @!P0 NANOSLEEP.SYNCS 0x989680 ;  /* 0x009896800000895d */ /* 0x004fea0003900000 */
[----:B------:R-:W2:Y:S02]  /*8c70*/  @!P0 SYNCS.PHASECHK.TRANS64 P0, [R0+URZ], R3 ;  /* 0x00000003000085a7 */ /* 0x000ea400080010ff */
[----:B--2---:R-:W-:Y:S05]  /*8c80*/  @!P0 BRA `(.L_x_157) ;  /* 0xfffffffc00f08947 */ /* 0x004fea000383ffff */
[----:B------:R-:W-:Y:S05]  /*8c90*/  BRA `(.L_x_158) ;  /* 0xffffff9c00347947 */ /* 0x000fea000383ffff */
.L_x_48:
[----:B-1----:R1:W2:Y:S02]  /*8ca0*/  SYNCS.PHASECHK.TRANS64.TRYWAIT P0, [R0+URZ+0xf0], R5 ;  /* 0x0000f005000075a7 */ /* 0x0022a400080011ff */
[----:B--2---:R-:W-:Y:S05]  /*8cb0*/  @!P0 NANOSLEEP.SYNCS 0x989680 ;  /* 0x009896800000895d */ /* 0x004fea0003900000 */
[----:B------:R-:W2:Y:S02]  /*8cc0*/  @!P0 SYNCS.PHASECHK.TRANS64 P0, [R0+URZ+0xf0], R5 ;  /* 0x0000f005000085a7 */ /* 0x000ea400080010ff */
[----:B--2---:R-:W-:Y:S05]  /*8cd0*/  @!P0 BRA `(.L_x_48) ;  /* 0xfffffffc00f08947 */ /* 0x004fea000383ffff */
[----:B------:R-:W-:Y:S05]  /*8ce0*/  BRA `(.L_x_159) ;  /* 0xffffff9c00947947 */ /* 0x000fea000383ffff */
.L_x_49:
[----:B------:R-:W-:-:S07]  /*8cf0*/  MOV R0, UR5 ;  /* 0x0000000500007c02 */ /* 0x000fce0008000f00 */
.L_x_160:
[----:B-1----:R1:W2:Y:S02]  /*8d00*/  SYNCS.PHASECHK.TRANS64.TRYWAIT P0, [R0+URZ+0xa0], R7 ;  /* 0x0000a007000075a7 */ /* 0x0022a400080011ff */
[----:B--2---:R-:W-:Y:S05]  /*8d10*/  @!P0 NANOSLEEP.SYNCS 0x989680 ;  /* 0x009896800000895d */ /* 0x004fea0003900000 */
[----:B------:R-:W2:Y:S02]  /*8d20*/  @!P0 SYNCS.PHASECHK.TRANS64 P0, [R0+URZ+0xa0], R7 ;  /* 0x0000a007000085a7 */ /* 0x000ea400080010ff */
[----:B--2---:R-:W-:Y:S05]  /*8d30*/  @!P0 BRA `(.L_x_160) ;  /* 0xfffffffc00f08947 */ /* 0x004fea000383ffff */
[----:B------:R-:W-:Y:S05]  /*8d40*/  BRA `(.L_x_161) ;  /* 0xffffff9c00a47947 */ /* 0x000fea000383ffff */
.L_x_50:
[----:B-1----:R1:W2:Y:S02]  /*8d50*/  SYNCS.PHASECHK.TRANS64.TRYWAIT P1, [R0+URZ+0x90], R5 ;  /* 0x00009005000075a7 */ /* 0x0022a400080211ff */
[----:B--2---:R-:W-:Y:S05]  /*8d60*/  @!P1 NANOSLEEP.SYNCS 0x989680 ;  /* 0x009896800000995d */ /* 0x004fea0003900000 */
[----:B------:R-:W2:Y:S02]  /*8d70*/  @!P1 SYNCS.PHASECHK.TRANS64 P1, [R0+URZ+0x90], R5 ;  /* 0x00009005000095a7 */ /* 0x000ea400080210ff */
[----:B--2---:R-:W-:Y:S05]  /*8d80*/  @!P1 BRA `(.L_x_50) ;  /* 0xfffffffc00f09947 */ /* 0x004fea000383ffff */
[----:B------:R-:W-:Y:S05]  /*8d90*/  BRA `(.L_x_162) ;  /* 0xffffff9c00d47947 */ /* 0x000fea000383ffff */
.L_x_53:
[----:B------:R-:W-:-:S07]  /*8da0*/  MOV R0, UR5 ;  /* 0x0000000500007c02 */ /* 0x000fce0008000f00 */
.L_x_163:
[----:B-1----:R1:W2:Y:S02]  /*8db0*/  SYNCS.PHASECHK.TRANS64.TRYWAIT P0, [R0+URZ+0xa0], R3 ;  /* 0x0000a003000075a7 */ /* 0x0022a400080011ff */
[----:B--2---:R-:W-:Y:S05]  /*8dc0*/  @!P0 NANOSLEEP.SYNCS 0x989680 ;  /* 0x009896800000895d */ /* 0x004fea0003900000 */
[----:B------:R-:W2:Y:S02]  /*8dd0*/  @!P0 SYNCS.PHASECHK.TRANS64 P0, [R0+URZ+0xa0], R3 ;  /* 0x0000a003000085a7 */ /* 0x000ea400080010ff */
[----:B--2---:R-:W-:Y:S05]  /*8de0*/  @!P0 BRA `(.L_x_163) ;  /* 0xfffffffc00f08947 */ /* 0x004fea000383ffff */
[----:B------:R-:W-:Y:S05]  /*8df0*/  BRA `(.L_x_52) ;  /* 0xffffffa000287947 */ /* 0x000fea000383ffff */
.L_x_62:
[----:B-1----:R-:W-:-:S04]  /*8e00*/  MOV R4, UR4 ;  /* 0x0000000400047c02 */ /* 0x002fc80008000f00 */
[----:B------:R1:W2:Y:S03]  /*8e10*/  SYNCS.PHASECHK.TRANS64.TRYWAIT P0, [R4+URZ+0x8], R5 ;  /* 0x00000805040075a7 */ /* 0x0002a600080011ff */
[----:B--2---:R-:W-:Y:S05]  /*8e20*/  @!P0 NANOSLEEP.SYNCS 0x989680 ;  /* 0x009896800000895d */ /* 0x004fea0003900000 */
[----:B------:R-:W2:Y:S02]  /*8e30*/  @!P0 SYNCS.PHASECHK.TRANS64 P0, [R4+URZ+0x8], R5 ;  /* 0x00000805040085a7 */ /* 0x000ea400080010ff */
[----:B--2---:R-:W-:Y:S05]  /*8e40*/  @!P0 BRA `(.L_x_62) ;  /* 0xfffffffc00ec8947 */ /* 0x004fea000383ffff */
[----:B------:R-:W-:Y:S05]  /*8e50*/  BRA `(.L_x_61) ;  /* 0xffffffa000dc7947 */ /* 0x000fea000383ffff */
.L_x_64:
[----:B------:R-:W-:Y:S01]  /*8e60*/  BSSY B0, `(.L_x_164) ;  /* 0x0000006000007945 */ /* 0x000fe20003800000 */
[----:B------:R-:W-:-:S07]  /*8e70*/  MOV R15, 0xffffffff ;  /* 0xffffffff000f7802 */ /* 0x000fce0000000f00 */
[----:B-1---5:R-:W-:Y:S05]  /*8e80*/  WARPSYNC.COLLECTIVE R15, `(.L_x_165) ;  /* 0x000000000f0c7348 */ /* 0x022fea0003c00000 */
[----:B------:R-:W-:Y:S02]  /*8e90*/  ELECT P6, UR79, PT ;  /* 0x00000000004f782f */ /* 0x000fe400038c0000 */
[----:B------:R-:W-:Y:S01]  /*8ea0*/  MOV R14, UR79 ;  /* 0x0000004f000e7c02 */ /* 0x000fe20008000f00 */
[----:B-1---5:R-:W-:Y:S10]  /*8eb0*/  ENDCOLLECTIVE ;  /* 0x000000000000791b */ /* 0x022ff40003800000 */
.L_x_165:
[----:B------:R-:W-:Y:S05]  /*8ec0*/  BSYNC B0 ;  /* 0x0000000000007941 */ /* 0x000fea0003800000 */
.L_x_164:
[----:B------:R-:W-:Y:S05]  /*8ed0*/  BRA `(.L_x_166) ;  /* 0xffffffa4000c7947 */ /* 0x000fea000383ffff */
.L_x_66:
[----:B-1----:R-:W-:-:S04]  /*8ee0*/  MOV R2, UR4 ;  /* 0x0000000400027c02 */ /* 0x002fc80008000f00 */
[----:B------:R1:W2:Y:S03]  /*8ef0*/  SYNCS.PHASECHK.TRANS64.TRYWAIT P0, [R2+URZ+0x8], R3 ;  /* 0x00000803020075a7 */ /* 0x0002a600080011ff */
[----:B--2---:R-:W-:Y:S05]  /*8f00*/  @!P0 NANOSLEEP.SYNCS 0x989680 ;  /* 0x009896800000895d */ /* 0x004fea0003900000 */
[----:B------:R-:W2:Y:S02]  /*8f10*/  @!P0 SYNCS.PHASECHK.TRANS64 P0, [R2+URZ+0x8], R3 ;  /* 0x00000803020085a7 */ /* 0x000ea400080010ff */
[----:B--2---:R-:W-:Y:S05]  /*8f20*/  @!P0 BRA `(.L_x_66) ;  /* 0xfffffffc00ec8947 */ /* 0x004fea000383ffff */
[----:B------:R-:W-:Y:S05]  /*8f30*/  BRA `(.L_x_65) ;  /* 0xffffffa400107947 */ /* 0x000fea000383ffff */
.L_x_67:
[----:B-1----:R1:W2:Y:S02]  /*8f40*/  SYNCS.PHASECHK.TRANS64.TRYWAIT P0, [R0+URZ+0x90], R5 ;  /* 0x00009005000075a7 */ /* 0x0022a400080011ff */
[----:B--2---:R-:W-:Y:S05]  /*8f50*/  @!P0 NANOSLEEP.SYNCS 0x989680 ;  /* 0x009896800000895d */ /* 0x004fea0003900000 */
[----:B------:R-:W2:Y:S02]  /*8f60*/  @!P0 SYNCS.PHASECHK.TRANS64 P0, [R0+URZ+0x90], R5 ;  /* 0x00009005000085a7 */ /* 0x000ea400080010ff */
[----:B--2---:R-:W-:Y:S05]  /*8f70*/  @!P0 BRA `(.L_x_67) ;  /* 0xfffffffc00f08947 */ /* 0x004fea000383ffff */
[----:B------:R-:W-:Y:S05]  /*8f80*/  BRA `(.L_x_167) ;  /* 0xffffffa400f87947 */ /* 0x000fea000383ffff */
.L_x_69:
[----:B------:R-:W-:-:S07]  /*8f90*/  MOV R0, UR7 ;  /* 0x0000000700007c02 */ /* 0x000fce0008000f00 */
.L_x_168:
[----:B-1----:R1:W2:Y:S02]  /*8fa0*/  SYNCS.PHASECHK.TRANS64.TRYWAIT P0, [R0+URZ+0xd0], R5 ;  /* 0x0000d005000075a7 */ /* 0x0022a400080011ff */
[----:B--2---:R-:W-:Y:S05]  /*8fb0*/  @!P0 NANOSLEEP.SYNCS 0x989680 ;  /* 0x009896800000895d */ /* 0x004fea0003900000 */
[----:B------:R-:W2:Y:S02]  /*8fc0*/  @!P0 SYNCS.PHASECHK.TRANS64 P0, [R0+URZ+0xd0], R5 ;  /* 0x0000d005000085a7 */ /* 0x000ea400080010ff */
[----:B--2---:R-:W-:Y:S05]  /*8fd0*/  @!P0 BRA `(.L_x_168) ;  /* 0xfffffffc00f08947 */ /* 0x004fea000383ffff */
[----:B------:R-:W-:Y:S05]  /*8fe0*/  BRA `(.L_x_169) ;  /* 0xffffffa800447947 */ /* 0x000fea000383ffff */
.L_x_72:
[----:B------:R-:W-:Y:S07]  /*8ff0*/  MOV R0, UR6 ;  /* 0x0000000600007c02 */ /* 0x000fee0008000f00 */
.L_x_170:
[----:B-1----:R1:W2:Y:S02]  /*9000*/  SYNCS.PHASECHK.TRANS64.TRYWAIT P0, [R0+URZ], R5 ;  /* 0x00000005000075a7 */ /* 0x0022a400080011ff */
[----:B--2---:R-:W-:Y:S05]  /*9010*/  @!P0 NANOSLEEP.SYNCS 0x989680 ;  /* 0x009896800000895d */ /* 0x004fea0003900000 */
[----:B------:R-:W2:Y:S02]  /*9020*/  @!P0 SYNCS.PHASECHK.TRANS64 P0, [R0+URZ], R5 ;  /* 0x00000005000085a7 */ /* 0x000ea400080010ff */
[----:B--2---:R-:W-:Y:S05]  /*9030*/  @!P0 BRA `(.L_x_170) ;  /* 0xfffffffc00f08947 */ /* 0x004fea000383ffff */
[----:B------:R-:W-:Y:S05]  /*9040*/  BRA `(.L_x_71) ;  /* 0xffffffa800587947 */ /* 0x000fea000383ffff */
.L_x_76:
[----:B-1----:R-:W-:-:S07]  /*9050*/  MOV R0, UR7 ;  /* 0x0000000700007c02 */ /* 0x002fce0008000f00 */
.L_x_171:
[----:B-1----:R1:W2:Y:S02]  /*9060*/  SYNCS.PHASECHK.TRANS64.TRYWAIT P0, [R0+URZ], R3 ;  /* 0x00000003000075a7 */ /* 0x0022a400080011ff */
[----:B--2---:R-:W-:Y:S05]  /*9070*/  @!P0 NANOSLEEP.SYNCS 0x989680 ;  /* 0x009896800000895d */ /* 0x004fea0003900000 */
[----:B------:R-:W2:Y:S02]  /*9080*/  @!P0 SYNCS.PHASECHK.TRANS64 P0, [R0+URZ], R3 ;  /* 0x00000003000085a7 */ /* 0x000ea400080010ff */
[----:B--2---:R-:W-:Y:S05]  /*9090*/  @!P0 BRA `(.L_x_171) ;  /* 0xfffffffc00f08947 */ /* 0x004fea000383ffff */
[----:B------:R-:W-:Y:S05]  /*90a0*/  BRA `(.L_x_172) ;  /* 0xffffffac004c7947 */ /* 0x000fea000383ffff */
.L_x_77:
[----:B------:R-:W-:-:S07]  /*90b0*/  MOV R0, UR7 ;  /* 0x0000000700007c02 */ /* 0x000fce0008000f00 */
.L_x_173:
[----:B-1----:R1:W2:Y:S02]  /*90c0*/  SYNCS.PHASECHK.TRANS64.TRYWAIT P0, [R0+URZ], R3 ;  /* 0x00000003000075a7 */ /* 0x0022a400080011ff */
[----:B--2---:R-:W-:Y:S05]  /*90d0*/  @!P0 NANOSLEEP.SYNCS 0x989680 ;  /* 0x009896800000895d */ /* 0x004fea0003900000 */
[----:B------:R-:W2:Y:S02]  /*90e0*/  @!P0 SYNCS.PHASECHK.TRANS64 P0, [R0+URZ], R3 ;  /* 0x00000003000085a7 */ /* 0x000ea400080010ff */
[----:B--2---:R-:W-:Y:S05]  /*90f0*/  @!P0 BRA `(.L_x_173) ;  /* 0xfffffffc00f08947 */ /* 0x004fea000383ffff */
[----:B------:R-:W-:Y:S05]  /*9100*/  BRA `(.L_x_174) ;  /* 0xffffffac00587947 */ /* 0x000fea000383ffff */
.L_x_78:
[----:B------:R-:W-:-:S07]  /*9110*/  MOV R0, UR7 ;  /* 0x0000000700007c02 */ /* 0x000fce0008000f00 */
.L_x_175:
[----:B-1----:R1:W2:Y:S02]  /*9120*/  SYNCS.PHASECHK.TRANS64.TRYWAIT P0, [R0+URZ], R3 ;  /* 0x00000003000075a7 */ /* 0x0022a400080011ff */
[----:B--2---:R-:W-:Y:S05]  /*9130*/  @!P0 NANOSLEEP.SYNCS 0x989680 ;  /* 0x009896800000895d */ /* 0x004fea0003900000 */
[----:B------:R-:W2:Y:S02]  /*9140*/  @!P0 SYNCS.PHASECHK.TRANS64 P0, [R0+URZ], R3 ;  /* 0x00000003000085a7 */ /* 0x000ea400080010ff */
[----:B--2---:R-:W-:Y:S05]  /*9150*/  @!P0 BRA `(.L_x_175) ;  /* 0xfffffffc00f08947 */ /* 0x004fea000383ffff */
[----:B------:R-:W-:Y:S05]  /*9160*/  BRA `(.L_x_176) ;  /* 0xffffffac00647947 */ /* 0x000fea000383ffff */
.L_x_81:
[----:B------:R-:W-:-:S07]  /*9170*/  MOV R0, UR5 ;  /* 0x0000000500007c02 */ /* 0x000fce0008000f00 */
.L_x_177:
[----:B-1----:R1:W2:Y:S02]  /*9180*/  SYNCS.PHASECHK.TRANS64.TRYWAIT P1, [R0+URZ+0x110], R3 ;  /* 0x00011003000075a7 */ /* 0x0022a400080211ff */
[----:B--2---:R-:W-:Y:S05]  /*9190*/  @!P1 NANOSLEEP.SYNCS 0x989680 ;  /* 0x009896800000995d */ /* 0x004fea0003900000 */
[----:B------:R-:W2:Y:S02]  /*91a0*/  @!P1 SYNCS.PHASECHK.TRANS64 P1, [R0+URZ+0x110], R3 ;  /* 0x00011003000095a7 */ /* 0x000ea400080210ff */
[----:B--2---:R-:W-:Y:S05]  /*91b0*/  @!P1 BRA `(.L_x_177) ;  /* 0xfffffffc00f09947 */ /* 0x004fea000383ffff */
[----:B------:R-:W-:Y:S05]  /*91c0*/  BRA `(.L_x_178) ;  /* 0xffffffac00b07947 */ /* 0x000fea000383ffff */
.L_x_86:
[----:B--2---:R2:W4:Y:S02]  /*91d0*/  SYNCS.PHASECHK.TRANS64.TRYWAIT P0, [R0+URZ+0x90], R3 ;  /* 0x00009003000075a7 */ /* 0x00452400080011ff */
[----:B----4-:R-:W-:Y:S05]  /*91e0*/  @!P0 NANOSLEEP.SYNCS 0x989680 ;  /* 0x009896800000895d */ /* 0x010fea0003900000 */
[----:B------:R-:W4:Y:S02]  /*91f0*/  @!P0 SYNCS.PHASECHK.TRANS64 P0, [R0+URZ+0x90], R3 ;  /* 0x00009003000085a7 */ /* 0x000f2400080010ff */
[----:B----4-:R-:W-:Y:S05]  /*9200*/  @!P0 BRA `(.L_x_86) ;  /* 0xfffffffc00f08947 */ /* 0x010fea000383ffff */
[----:B------:R-:W-:Y:S05]  /*9210*/  BRA `(.L_x_179) ;  /* 0xffffffb000c47947 */ /* 0x000fea000383ffff */
.L_x_89:
[----:B------:R-:W-:Y:S07]  /*9220*/  MOV R0, UR7 ;  /* 0x0000000700007c02 */ /* 0x000fee0008000f00 */
.L_x_180:
[----:B--2---:R2:W4:Y:S02]  /*9230*/  SYNCS.PHASECHK.TRANS64.TRYWAIT P0, [R0+URZ+0x88], R3 ;  /* 0x00008803000075a7 */ /* 0x00452400080011ff */
[----:B----4-:R-:W-:Y:S05]  /*9240*/  @!P0 NANOSLEEP.SYNCS 0x989680 ;  /* 0x009896800000895d */ /* 0x010fea0003900000 */
[----:B------:R-:W4:Y:S02]  /*9250*/  @!P0 SYNCS.PHASECHK.TRANS64 P0, [R0+URZ+0x88], R3 ;  /* 0x00008803000085a7 */ /* 0x000f2400080010ff */
[----:B----4-:R-:W-:Y:S05]  /*9260*/  @!P0 BRA `(.L_x_180) ;  /* 0xfffffffc00f08947 */ /* 0x010fea000383ffff */
[----:B------:R-:W-:Y:S05]  /*9270*/  BRA `(.L_x_88) ;  /* 0xffffffb400a47947 */ /* 0x000fea000383ffff */
.L_x_92:
[----:B------:R-:W-:Y:S07]  /*9280*/  MOV R3, UR7 ;  /* 0x0000000700037c02 */ /* 0x000fee0008000f00 */
.L_x_181:
[----:B-1----:R1:W2:Y:S02]  /*9290*/  SYNCS.PHASECHK.TRANS64.TRYWAIT P0, [R3+URZ+0x60], R12 ;  /* 0x0000600c030075a7 */ /* 0x0022a400080011ff */
[----:B--2---:R-:W-:Y:S05]  /*92a0*/  @!P0 NANOSLEEP.SYNCS 0x989680 ;  /* 0x009896800000895d */ /* 0x004fea0003900000 */
[----:B------:R-:W2:Y:S02]  /*92b0*/  @!P0 SYNCS.PHASECHK.TRANS64 P0, [R3+URZ+0x60], R12 ;  /* 0x0000600c030085a7 */ /* 0x000ea400080010ff */
[----:B--2---:R-:W-:Y:S05]  /*92c0*/  @!P0 BRA `(.L_x_181) ;  /* 0xfffffffc00f08947 */ /* 0x004fea000383ffff */
[----:B------:R-:W-:Y:S05]  /*92d0*/  BRA `(.L_x_182) ;  /* 0xffffffb8001c7947 */ /* 0x000fea000383ffff */
.L_x_93:
[----:B-1----:R-:W-:Y:S07]  /*92e0*/  MOV R3, UR7 ;  /* 0x0000000700037c02 */ /* 0x002fee0008000f00 */
.L_x_183:
[----:B-1----:R1:W2:Y:S02]  /*92f0*/  SYNCS.PHASECHK.TRANS64.TRYWAIT P0, [R3+URZ+0x68], R12 ;  /* 0x0000680c030075a7 */ /* 0x0022a400080011ff */
[----:B--2---:R-:W-:Y:S05]  /*9300*/  @!P0 NANOSLEEP.SYNCS 0x989680 ;  /* 0x009896800000895d */ /* 0x004fea0003900000 */
[----:B------:R-:W2:Y:S02]  /*9310*/  @!P0 SYNCS.PHASECHK.TRANS64 P0, [R3+URZ+0x68], R12 ;  /* 0x0000680c030085a7 */ /* 0x000ea400080010ff */
[----:B--2---:R-:W-:Y:S05]  /*9320*/  @!P0 BRA `(.L_x_183) ;  /* 0xfffffffc00f08947 */ /* 0x004fea000383ffff */
[----:B------:R-:W-:Y:S05]  /*9330*/  BRA `(.L_x_184) ;  /* 0xffffffb800787947 */ /* 0x000fea000383ffff */
.L_x_94:
[----:B-1----:R-:W-:Y:S07]  /*9340*/  MOV R3, UR7 ;  /* 0x0000000700037c02 */ /* 0x002fee0008000f00 */
.L_x_185:
[----:B-1----:R1:W2:Y:S02]  /*9350*/  SYNCS.PHASECHK.TRANS64.TRYWAIT P0, [R3+URZ+0x70], R12 ;  /* 0x0000700c030075a7 */ /* 0x0022a400080011ff */
[----:B--2---:R-:W-:Y:S05]  /*9360*/  @!P0 NANOSLEEP.SYNCS 0x989680 ;  /* 0x009896800000895d */ /* 0x004fea0003900000 */
[----:B------:R-:W2:Y:S02]  /*9370*/  @!P0 SYNCS.PHASECHK.TRANS64 P0, [R3+URZ+0x70], R12 ;  /* 0x0000700c030085a7 */ /* 0x000ea400080010ff */
[----:B--2---:R-:W-:Y:S05]  /*9380*/  @!P0 BRA `(.L_x_185) ;  /* 0xfffffffc00f08947 */ /* 0x004fea000383ffff */
[----:B------:R-:W-:Y:S05]  /*9390*/  BRA `(.L_x_186) ;  /* 0xffffffb800d47947 */ /* 0x000fea000383ffff */
.L_x_95:
[----:B------:R-:W-:Y:S07]  /*93a0*/  MOV R3, UR7 ;  /* 0x0000000700037c02 */ /* 0x000fee0008000f00 */
.L_x_187:
[----:B-1----:R1:W2:Y:S02]  /*93b0*/  SYNCS.PHASECHK.TRANS64.TRYWAIT P0, [R3+URZ+0x78], R12 ;  /* 0x0000780c030075a7 */ /* 0x0022a400080011ff */
[----:B--2---:R-:W-:Y:S05]  /*93c0*/  @!P0 NANOSLEEP.SYNCS 0x989680 ;  /* 0x009896800000895d */ /* 0x004fea0003900000 */
[----:B------:R-:W2:Y:S02]  /*93d0*/  @!P0 SYNCS.PHASECHK.TRANS64 P0, [R3+URZ+0x78], R12 ;  /* 0x0000780c030085a7 */ /* 0x000ea400080010ff */
[----:B--2---:R-:W-:Y:S05]  /*93e0*/  @!P0 BRA `(.L_x_187) ;  /* 0xfffffffc00f08947 */ /* 0x004fea000383ffff */
[----:B------:R-:W-:Y:S05]  /*93f0*/  BRA `(.L_x_188) ;  /* 0xffffffbc00747947 */ /* 0x000fea000383ffff */
.L_x_97:
[----:B------:R-:W-:-:S07]  /*9400*/  MOV R0, UR7 ;  /* 0x0000000700007c02 */ /* 0x000fce0008000f00 */
.L_x_189:
[----:B-1----:R1:W4:Y:S02]  /*9410*/  SYNCS.PHASECHK.TRANS64.TRYWAIT P0, [R0+URZ+0x60], R3 ;  /* 0x00006003000075a7 */ /* 0x00232400080011ff */
[----:B----4-:R-:W-:Y:S05]  /*9420*/  @!P0 NANOSLEEP.SYNCS 0x989680 ;  /* 0x009896800000895d */ /* 0x010fea0003900000 */
[----:B------:R-:W4:Y:S02]  /*9430*/  @!P0 SYNCS.PHASECHK.TRANS64 P0, [R0+URZ+0x60], R3 ;  /* 0x00006003000085a7 */ /* 0x000f2400080010ff */
[----:B----4-:R-:W-:Y:S05]  /*9440*/  @!P0 BRA `(.L_x_189) ;  /* 0xfffffffc00f08947 */ /* 0x010fea000383ffff */
[----:B------:R-:W-:Y:S05]  /*9450*/  BRA `(.L_x_190) ;  /* 0xffffffbc00fc7947 */ /* 0x000fea000383ffff */
.L_x_98:
[----:B-1----:R-:W-:-:S07]  /*9460*/  MOV R0, UR7 ;  /* 0x0000000700007c02 */ /* 0x002fce0008000f00 */
.L_x_191:
[----:B-1----:R1:W4:Y:S02]  /*9470*/  SYNCS.PHASECHK.TRANS64.TRYWAIT P0, [R0+URZ+0x68], R3 ;  /* 0x00006803000075a7 */ /* 0x00232400080011ff */
[----:B----4-:R-:W-:Y:S05]  /*9480*/  @!P0 NANOSLEEP.SYNCS 0x989680 ;  /* 0x009896800000895d */ /* 0x010fea0003900000 */
[----:B------:R-:W4:Y:S02]  /*9490*/  @!P0 SYNCS.PHASECHK.TRANS64 P0, [R0+URZ+0x68], R3 ;  /* 0x00006803000085a7 */ /* 0x000f2400080010ff */
[----:B----4-:R-:W-:Y:S05]  /*94a0*/  @!P0 BRA `(.L_x_191) ;  /* 0xfffffffc00f08947 */ /* 0x010fea000383ffff */
[----:B------:R-:W-:Y:S05]  /*94b0*/  BRA `(.L_x_192) ;  /* 0xffffffbc00ec7947 */ /* 0x000fea000383ffff */
.L_x_99:
[----:B-1----:R-:W-:-:S07]  /*94c0*/  MOV R0, UR7 ;  /* 0x0000000700007c02 */ /* 0x002fce0008000f00 */
.L_x_193:
[----:B-1----:R1:W4:Y:S02]  /*94d0*/  SYNCS.PHASECHK.TRANS64.TRYWAIT P0, [R0+URZ+0x70], R3 ;  /* 0x00007003000075a7 */ /* 0x00232400080011ff */
[----:B----4-:R-:W-:Y:S05]  /*94e0*/  @!P0 NANOSLEEP.SYNCS 0x989680 ;  /* 0x009896800000895d */ /* 0x010fea0003900000 */
[----:B------:R-:W4:Y:S02]  /*94f0*/  @!P0 SYNCS.PHASECHK.TRANS64 P0, [R0+URZ+0x70], R3 ;  /* 0x00007003000085a7 */ /* 0x000f2400080010ff */
[----:B----4-:R-:W-:Y:S05]  /*9500*/  @!P0 BRA `(.L_x_193) ;  /* 0xfffffffc00f08947 */ /* 0x010fea000383ffff */
[----:B------:R-:W-:Y:S05]  /*9510*/  BRA `(.L_x_194) ;  /* 0xffffffbc00dc7947 */ /* 0x000fea000383ffff */
.L_x_101:
[----:B--2---:R2:W3:Y:S02]  /*9520*/  SYNCS.PHASECHK.TRANS64.TRYWAIT P0, [R0+URZ+0x90], R3 ;  /* 0x00009003000075a7 */ /* 0x0044e400080011ff */
[----:B---3--:R-:W-:Y:S05]  /*9530*/  @!P0 NANOSLEEP.SYNCS 0x989680 ;  /* 0x009896800000895d */ /* 0x008fea0003900000 */
[----:B------:R-:W3:Y:S02]  /*9540*/  @!P0 SYNCS.PHASECHK.TRANS64 P0, [R0+URZ+0x90], R3 ;  /* 0x00009003000085a7 */ /* 0x000ee400080010ff */
[----:B---3--:R-:W-:Y:S05]  /*9550*/  @!P0 BRA `(.L_x_101) ;  /* 0xfffffffc00f08947 */ /* 0x008fea000383ffff */
[----:B------:R-:W-:Y:S05]  /*9560*/  BRA `(.L_x_195) ;  /* 0xffffffc000ac7947 */ /* 0x000fea000383ffff */
.L_x_112:
[----:B-1----:R-:W-:Y:S04]  /*9570*/  MOV R0, UR48 ;  /* 0x0000003000007c02 */ /* 0x002fe80008000f00 */
[----:B------:R1:W3:Y:S03]  /*9580*/  SYNCS.PHASECHK.TRANS64.TRYWAIT P1, [R0+URZ+0x40], R5 ;  /* 0x00004005000075a7 */ /* 0x0002e600080211ff */
[----:B---3--:R-:W-:Y:S05]  /*9590*/  @!P1 NANOSLEEP.SYNCS 0x989680 ;  /* 0x009896800000995d */ /* 0x008fea0003900000 */
[----:B------:R-:W3:Y:S02]  /*95a0*/  @!P1 SYNCS.PHASECHK.TRANS64 P1, [R0+URZ+0x40], R5 ;  /* 0x00004005000095a7 */ /* 0x000ee400080210ff */
[----:B---3--:R-:W-:Y:S05]  /*95b0*/  @!P1 BRA `(.L_x_112) ;  /* 0xfffffffc00ec9947 */ /* 0x008fea000383ffff */
[----:B------:R-:W-:Y:S05]  /*95c0*/  BRA `(.L_x_111) ;  /* 0xffffffcc00b47947 */ /* 0x000fea000383ffff */
.L_x_114:
[----:B-1----:R1:W4:Y:S02]  /*95d0*/  SYNCS.PHASECHK.TRANS64.TRYWAIT P0, [R74+URZ+0xb0], R3 ;  /* 0x0000b0034a0075a7 */ /* 0x00232400080011ff */
[----:B----4-:R-:W-:Y:S05]  /*95e0*/  @!P0 NANOSLEEP.SYNCS 0x989680 ;  /* 0x009896800000895d */ /* 0x010fea0003900000 */
[----:B------:R-:W4:Y:S02]  /*95f0*/  @!P0 SYNCS.PHASECHK.TRANS64 P0, [R74+URZ+0xb0], R3 ;  /* 0x0000b0034a0085a7 */ /* 0x000f2400080010ff */
[----:B----4-:R-:W-:Y:S05]  /*9600*/  @!P0 BRA `(.L_x_114) ;  /* 0xfffffffc00f08947 */ /* 0x010fea000383ffff */
[----:B------:R-:W-:Y:S05]  /*9610*/  BRA `(.L_x_113) ;  /* 0xffffffcc00d47947 */ /* 0x000fea000383ffff */
.L_x_123:
[----:B--2---:R2:W3:Y:S02]  /*9620*/  SYNCS.PHASECHK.TRANS64.TRYWAIT P0, [R3+URZ+0x40], R0 ;  /* 0x00004000030075a7 */ /* 0x0044e400080011ff */
[----:B---3--:R-:W-:Y:S05]  /*9630*/  @!P0 NANOSLEEP.SYNCS 0x989680 ;  /* 0x009896800000895d */ /* 0x008fea0003900000 */
[----:B------:R-:W3:Y:S02]  /*9640*/  @!P0 SYNCS.PHASECHK.TRANS64 P0, [R3+URZ+0x40], R0 ;  /* 0x00004000030085a7 */ /* 0x000ee400080010ff */
[----:B---3--:R-:W-:Y:S05]  /*9650*/  @!P0 BRA `(.L_x_123) ;  /* 0xfffffffc00f08947 */ /* 0x008fea000383ffff */
[----:B------:R-:W-:Y:S05]  /*9660*/  BRA `(.L_x_122) ;  /* 0xffffffd400e07947 */ /* 0x000fea000383ffff */
.L_x_131:
[----:B--2---:R2:W3:Y:S02]  /*9670*/  SYNCS.PHASECHK.TRANS64.TRYWAIT P0, [R83+URZ+0x40], R4 ;  /* 0x00004004530075a7 */ /* 0x0044e400080011ff */
[----:B---3--:R-:W-:Y:S05]  /*9680*/  @!P0 NANOSLEEP.SYNCS 0x989680 ;  /* 0x009896800000895d */ /* 0x008fea0003900000 */
[----:B------:R-:W3:Y:S02]  /*9690*/  @!P0 SYNCS.PHASECHK.TRANS64 P0, [R83+URZ+0x40], R4 ;  /* 0x00004004530085a7 */ /* 0x000ee400080010ff */
[----:B---3--:R-:W-:Y:S05]  /*96a0*/  @!P0 BRA `(.L_x_131) ;  /* 0xfffffffc00f08947 */ /* 0x008fea000383ffff */
[----:B------:R-:W-:Y:S05]  /*96b0*/  BRA `(.L_x_130) ;  /* 0xffffffdc00fc7947 */ /* 0x000fea000383ffff */
.L_x_139:
[----:B--2---:R2:W3:Y:S02]  /*96c0*/  SYNCS.PHASECHK.TRANS64.TRYWAIT P0, [R88+URZ+0x40], R3 ;  /* 0x00004003580075a7 */ /* 0x0044e400080011ff */
[----:B---3--:R-:W-:Y:S05]  /*96d0*/  @!P0 NANOSLEEP.SYNCS 0x989680 ;  /* 0x009896800000895d */ /* 0x008fea0003900000 */
[----:B------:R-:W3:Y:S02]  /*96e0*/  @!P0 SYNCS.PHASECHK.TRANS64 P0, [R88+URZ+0x40], R3 ;  /* 0x00004003580085a7 */ /* 0x000ee400080010ff */
[----:B---3--:R-:W-:Y:S05]  /*96f0*/  @!P0 BRA `(.L_x_139) ;  /* 0xfffffffc00f08947 */ /* 0x008fea000383ffff */
[----:B------:R-:W-:Y:S05]  /*9700*/  BRA `(.L_x_138) ;  /* 0xffffffe800187947 */ /* 0x000fea000383ffff */
        .weak           $__internal_0_$__cuda_sm10x_tcgen05_guardrail_trap_col_being_dealloced_not_returned_by_alloc
        .type           $__internal_0_$__cuda_sm10x_tcgen05_guardrail_trap_col_being_dealloced_not_returned_by_alloc,@function
        .size           $__internal_0_$__cuda_sm10x_tcgen05_guardrail_trap_col_being_dealloced_not_returned_by_alloc,($__internal_1_$__cuda_sm10x_tcgen05_guardrail_trap_phase_invalid_during_alloc - $__internal_0_$__cuda_sm10x_tcgen05_guardrail_trap_col_being_dealloced_not_returned_by_alloc)
$__internal_0_$__cuda_sm10x_tcgen05_guardrail_trap_col_being_dealloced_not_returned_by_alloc:
[----:B------:R-:W-:Y:S05]  /*9710*/  BPT.TRAP 0x1 ;  /* 0x000000040000795c */ /* 0x000fea0000300000 */
[----:B------:R-:W-:-:S04]  /*9720*/  HFMA2 R3, -RZ, RZ, 0, 0 ;  /* 0x00000000ff037431 */ /* 0x000fc800000001ff */
[----:B------:R-:W-:Y:S05]  /*9730*/  RET.REL.NODEC R2 `(_ZN7cutlass13device_kernelINS_4gemm6kernel13GemmUniversalIN4cute5tupleIJiiiiEEENS1_10collective13CollectiveMmaINS1_35MainloopSm100TmaUmmaWarpSpecializedILi4ELi2ELi4ENS5_IJNS4_1CILi8EEENSA_ILi1EEESC_EEEEENS5_IJNSA_ILi128EEESF_NSA_ILi64EEEEEENS_6half_tENS5_IJlSC_lEEESI_NS5_IJSC_llEEENS4_8TiledMMAINS4_8MMA_AtomIJNS4_26SM100_MMA_F16BF16_2x1SM_SSISI_SI_fLi128ELi128ELNS4_4UMMA5MajorE0ELSP_1ELNSO_7ScaleInE0ELSQ_0EEEEEENS4_6LayoutINS5_IJSC_SC_SC_EEENS5_IJNSA_ILi0EEESV_SV_EEEEENS5_IJNS4_10UnderscoreESY_SY_EEEEENS4_18SM100_TMA_2SM_LOADENS4_14ComposedLayoutINS4_7SwizzleILi3ELi4ELi3EEENS4_18smem_ptr_flag_bitsILi16EEENST_INS5_IJSB_SG_EEENS5_IJSG_SC_EEEEEEEvNS4_8identityENS4_28SM100_TMA_2SM_LOAD_MULTICASTENS12_IS14_S16_NST_INS5_IJSG_SB_EEENS5_IJSC_SG_EEEEEEEvS1B_EENS_8epilogue10collective18CollectiveEpilogueINS1I_23Sm100TmaWarpSpecializedILi4ELi2ELi16ELb1ELb0EEEJNS5_IJSG_SF_SG_EEENS5_IJNST_ISG_SC_EENST_INS5_IJNSA_ILi16EEENSA_ILi2EEEEEES1E_EEEEESI_SJ_SI_SJ_NS1I_6fusion15FusionCallbacksIS1M_NS1U_17LinearCombinationISI_fSI_fLNS_15FloatRoundStyleE2EEES1N_S1T_JEEENS4_5SM1004TMEM4LOAD26SM100_TMEM_LOAD_32dp32b16xENS4_13SM90_TMA_LOADENS12_INS13_ILi1ELi4ELi3EEES16_NST_INS5_IJSB_S1P_EEENS5_IJS1P_SC_EEEEEEENS4_39AutoVectorizingCopyWithAssumedAlignmentILi128EEENS4_14SM90_TMA_STOREES29_S2B_S2B_EEEvvEEEEvNT_6ParamsE) ;  /* 0xffffff6802307950 */ /* 0x000fea0003c3ffff */
        .weak           $__internal_1_$__cuda_sm10x_tcgen05_guardrail_trap_phase_invalid_during_alloc
        .type           $__internal_1_$__cuda_sm10x_tcgen05_guardrail_trap_phase_invalid_during_alloc,@function
        .size           $__internal_1_$__cuda_sm10x_tcgen05_guardrail_trap_phase_invalid_during_alloc,($__internal_2_$__cuda_sm10x_tcgen05_guardrail_trap_unallocated_columns_being_dealloced - $__internal_1_$__cuda_sm10x_tcgen05_guardrail_trap_phase_invalid_during_alloc)
$__internal_1_$__cuda_sm10x_tcgen05_guardrail_trap_phase_invalid_during_alloc:
[----:B------:R-:W-:Y:S05]  /*9740*/  BPT.TRAP 0x1 ;  /* 0x000000040000795c */ /* 0x000fea0000300000 */
[----:B------:R-:W-:-:S04]  /*9750*/  MOV R3, 0x0 ;  /* 0x0000000000037802 */ /* 0x000fc80000000f00 */
[----:B------:R-:W-:Y:S05]  /*9760*/  RET.REL.NODEC R2 `(_ZN7cutlass13device_kernelINS_4gemm6kernel13GemmUniversalIN4cute5tupleIJiiiiEEENS1_10collective13CollectiveMmaINS1_35MainloopSm100TmaUmmaWarpSpecializedILi4ELi2ELi4ENS5_IJNS4_1CILi8EEENSA_ILi1EEESC_EEEEENS5_IJNSA_ILi128EEESF_NSA_ILi64EEEEEENS_6half_tENS5_IJlSC_lEEESI_NS5_IJSC_llEEENS4_8TiledMMAINS4_8MMA_AtomIJNS4_26SM100_MMA_F16BF16_2x1SM_SSISI_SI_fLi128ELi128ELNS4_4UMMA5MajorE0ELSP_1ELNSO_7ScaleInE0ELSQ_0EEEEEENS4_6LayoutINS5_IJSC_SC_SC_EEENS5_IJNSA_ILi0EEESV_SV_EEEEENS5_IJNS4_10UnderscoreESY_SY_EEEEENS4_18SM100_TMA_2SM_LOADENS4_14ComposedLayoutINS4_7SwizzleILi3ELi4ELi3EEENS4_18smem_ptr_flag_bitsILi16EEENST_INS5_IJSB_SG_EEENS5_IJSG_SC_EEEEEEEvNS4_8identityENS4_28SM100_TMA_2SM_LOAD_MULTICASTENS12_IS14_S16_NST_INS5_IJSG_SB_EEENS5_IJSC_SG_EEEEEEEvS1B_EENS_8epilogue10collective18CollectiveEpilogueINS1I_23Sm100TmaWarpSpecializedILi4ELi2ELi16ELb1ELb0EEEJNS5_IJSG_SF_SG_EEENS5_IJNST_ISG_SC_EENST_INS5_IJNSA_ILi16EEENSA_ILi2EEEEEES1E_EEEEESI_SJ_SI_SJ_NS1I_6fusion15FusionCallbacksIS1M_NS1U_17LinearCombinationISI_fSI_fLNS_15FloatRoundStyleE2EEES1N_S1T_JEEENS4_5SM1004TMEM4LOAD26SM100_TMEM_LOAD_32dp32b16xENS4_13SM90_TMA_LOADENS12_INS13_ILi1ELi4ELi3EEES16_NST_INS5_IJSB_S1P_EEENS5_IJS1P_SC_EEEEEEENS4_39AutoVectorizingCopyWithAssumedAlignmentILi128EEENS4_14SM90_TMA_STOREES29_S2B_S2B_EEEvvEEEEvNT_6ParamsE) ;  /* 0xffffff6802247950 */ /* 0x000fea0003c3ffff */
        .weak           $__internal_2_$__cuda_sm10x_tcgen05_guardrail_trap_unallocated_columns_being_dealloced
        .type           $__internal_2_$__cuda_sm10x_tcgen05_guardrail_trap_unallocated_columns_being_dealloced,@function
        .size           $__internal_2_$__cuda_sm10x_tcgen05_guardrail_trap_unallocated_columns_being_dealloced,(.L_x_197 - $__internal_2_$__cuda_sm10x_tcgen05_guardrail_trap_unallocated_columns_being_dealloced)
$__internal_2_$__cuda_sm10x_tcgen05_guardrail_trap_unallocated_columns_being_dealloced:
[----:B------:R-:W-:Y:S05]  /*9770*/  BPT.TRAP 0x1 ;  /* 0x000000040000795c */ /* 0x000fea0000300000 */
[----:B------:R-:W-:-:S04]  /*9780*/  HFMA2 R3, -RZ, RZ, 0, 0 ;  /* 0x00000000ff037431 */ /* 0x000fc800000001ff */
[----:B------:R-:W-:Y:S05]  /*9790*/  RET.REL.NODEC R2 `(_ZN7cutlass13device_kernelINS_4gemm6kernel13GemmUniversalIN4cute5tupleIJiiiiEEENS1_10collective13CollectiveMmaINS1_35MainloopSm100TmaUmmaWarpSpecializedILi4ELi2ELi4ENS5_IJNS4_1CILi8EEENSA_ILi1EEESC_EEEEENS5_IJNSA_ILi128EEESF_NSA_ILi64EEEEEENS_6half_tENS5_IJlSC_lEEESI_NS5_IJSC_llEEENS4_8TiledMMAINS4_8MMA_AtomIJNS4_26SM100_MMA_F16BF16_2x1SM_SSISI_SI_fLi128ELi128ELNS4_4UMMA5MajorE0ELSP_1ELNSO_7ScaleInE0ELSQ_0EEEEEENS4_6LayoutINS5_IJSC_SC_SC_EEENS5_IJNSA_ILi0EEESV_SV_EEEEENS5_IJNS4_10UnderscoreESY_SY_EEEEENS4_18SM100_TMA_2SM_LOADENS4_14ComposedLayoutINS4_7SwizzleILi3ELi4ELi3EEENS4_18smem_ptr_flag_bitsILi16EEENST_INS5_IJSB_SG_EEENS5_IJSG_SC_EEEEEEEvNS4_8identityENS4_28SM100_TMA_2SM_LOAD_MULTICASTENS12_IS14_S16_NST_INS5_IJSG_SB_EEENS5_IJSC_SG_EEEEEEEvS1B_EENS_8epilogue10collective18CollectiveEpilogueINS1I_23Sm100TmaWarpSpecializedILi4ELi2ELi16ELb1ELb0EEEJNS5_IJSG_SF_SG_EEENS5_IJNST_ISG_SC_EENST_INS5_IJNSA_ILi16EEENSA_ILi2EEEEEES1E_EEEEESI_SJ_SI_SJ_NS1I_6fusion15FusionCallbacksIS1M_NS1U_17LinearCombinationISI_fSI_fLNS_15FloatRoundStyleE2EEES1N_S1T_JEEENS4_5SM1004TMEM4LOAD26SM100_TMEM_LOAD_32dp32b16xENS4_13SM90_TMA_LOADENS12_INS13_ILi1ELi4ELi3EEES16_NST_INS5_IJSB_S1P_EEENS5_IJS1P_SC_EEEEEEENS4_39AutoVectorizingCopyWithAssumedAlignmentILi128EEENS4_14SM90_TMA_STOREES29_S2B_S2B_EEEvvEEEEvNT_6ParamsE) ;  /* 0xffffff6802187950 */ /* 0x000fea0003c3ffff */
.L_x_196:
[----:B------:R-:W-:-:S00]  /*97a0*/  BRA `(.L_x_196) ;  /* 0xfffffffc00fc7947 */ /* 0x000fc0000383ffff */
[----:B------:R-:W-:-:S00]  /*97b0*/  NOP ;  /* 0x0000000000007918 */ /* 0x000fc00000000000 */
        /* <DEDUP_REMOVED lines=12> */
.L_x_197:


//--------------------- .nv.global.init           --------------------------
	.section	.nv.global.init,"aw",@progbits
.nv.global.init:
	.type		$str$27,@object
	.size		$str$27,($str$28 - $str$27)
$str$27:
        /*0000*/ 	.byte	0x28, 0x61, 0x64, 0x64, 0x72, 0x65, 0x73, 0x73, 0x20, 0x26, 0x20, 0x6d, 0x61, 0x73, 0x6b, 0x29
        /*0010*/ 	.byte	0x20, 0x3d, 0x3d, 0x20, 0x30, 0x00
	.type		$str$28,@object
	.size		$str$28,($str$26 - $str$28)
$str$28:
        /*0016*/ 	.byte	0x2f, 0x74, 0x6d, 0x70, 0x2f, 0x63, 0x75, 0x74, 0x6c, 0x61, 0x73, 0x73, 0x5f, 0x73, 0x77, 0x65
        /*0026*/ 	.byte	0x65, 0x70, 0x5f, 0x73, 0x72, 0x63, 0x2f, 0x69, 0x6e, 0x63, 0x6c, 0x75, 0x64, 0x65, 0x2f, 0x63
        /*0036*/ 	.byte	0x75, 0x74, 0x65, 0x2f, 0x70, 0x6f, 0x69, 0x6e, 0x74, 0x65, 0x72, 0x5f, 0x66, 0x6c, 0x61, 0x67
        /*0046*/ 	.byte	0x67, 0x65, 0x64, 0x2e, 0x68, 0x70, 0x70, 0x00
	.type		$str$26,@object
	.size		$str$26,($str$25 - $str$26)
$str$26:
        /*004e*/ 	.byte	0x2f, 0x74, 0x6d, 0x70, 0x2f, 0x63, 0x75, 0x74, 0x6c, 0x61, 0x73, 0x73, 0x5f, 0x73, 0x77, 0x65
        /*005e*/ 	.byte	0x65, 0x70, 0x5f, 0x73, 0x72, 0x63, 0x2f, 0x69, 0x6e, 0x63, 0x6c, 0x75, 0x64, 0x65, 0x2f, 0x63
        /*006e*/ 	.byte	0x75, 0x74, 0x65, 0x2f, 0x61, 0x74, 0x6f, 0x6d, 0x2f, 0x63, 0x6f, 0x70, 0x79, 0x5f, 0x74, 0x72
        /*007e*/ 	.byte	0x61, 0x69, 0x74, 0x73, 0x5f, 0x73, 0x6d, 0x31, 0x30, 0x30, 0x2e, 0x68, 0x70, 0x70, 0x00
	.type		$str$25,@object
	.size		$str$25,(__unnamed_1 - $str$25)
$str$25:
        /*008d*/ 	.byte	0x28, 0x28, 0x75, 0x69, 0x6e, 0x74, 0x33, 0x32, 0x5f, 0x74, 0x28, 0x74, 0x68, 0x72, 0x65, 0x61
        /*009d*/ 	.byte	0x64, 0x49, 0x64, 0x78, 0x2e, 0x78, 0x29, 0x20, 0x2f, 0x20, 0x33, 0x32, 0x29, 0x20, 0x25, 0x20
        /*00ad*/ 	.byte	0x34, 0x29, 0x20, 0x3d, 0x3d, 0x20, 0x28, 0x28, 0x28, 0x74, 0x6d, 0x65, 0x6d, 0x5f, 0x61, 0x64
        /*00bd*/ 	.byte	0x64, 0x72, 0x20, 0x3e, 0x3e, 0x20, 0x31, 0x36, 0x29, 0x20, 0x2f, 0x20, 0x33, 0x32, 0x29, 0x20
        /*00cd*/ 	.byte	0x25, 0x20, 0x34, 0x29, 0x00
	.type		__unnamed_1,@object
	.size		__unnamed_1,(__unnamed_2 - __unnamed_1)
__unnamed_1:
        /*00d2*/ 	.byte	0x61, 0x75, 0x74, 0x6f, 0x20, 0x63, 0x75, 0x74, 0x65, 0x3a, 0x3a, 0x61, 0x73, 0x5f, 0x70, 0x6f
        /* <DEDUP_REMOVED lines=24> */
        /*0262*/ 	.byte	0x34, 0x38, 0x3e, 0x3e, 0x3e, 0x3e, 0x5d, 0x00
	.type		__unnamed_2,@object
	.size		__unnamed_2,(.L_2 - __unnamed_2)
__unnamed_2:
        /* <DEDUP_REMOVED lines=40> */
        /*04ea*/ 	.byte	0x3a, 0x3a, 0x43, 0x3c, 0x30, 0x3e, 0x3e, 0x3e, 0x3e, 0x5d, 0x00
.L_2:


//--------------------- .nv.shared._ZN7cutlass13device_kernelINS_4gemm6kernel13GemmUniversalIN4cute5tupleIJiiiiEEENS1_10collective13CollectiveMmaINS1_35MainloopSm100TmaUmmaWarpSpecializedILi4ELi2ELi4ENS5_IJNS4_1CILi8EEENSA_ILi1EEESC_EEEEENS5_IJNSA_ILi128EEESF_NSA_ILi64EEEEEENS_6half_tENS5_IJlSC_lEEESI_NS5_IJSC_llEEENS4_8TiledMMAINS4_8MMA_AtomIJNS4_26SM100_MMA_F16BF16_2x1SM_SSISI_SI_fLi128ELi128ELNS4_4UMMA5MajorE0ELSP_1ELNSO_7ScaleInE0ELSQ_0EEEEEENS4_6LayoutINS5_IJSC_SC_SC_EEENS5_IJNSA_ILi0EEESV_SV_EEEEENS5_IJNS4_10UnderscoreESY_SY_EEEEENS4_18SM100_TMA_2SM_LOADENS4_14ComposedLayoutINS4_7SwizzleILi3ELi4ELi3EEENS4_18smem_ptr_flag_bitsILi16EEENST_INS5_IJSB_SG_EEENS5_IJSG_SC_EEEEEEEvNS4_8identityENS4_28SM100_TMA_2SM_LOAD_MULTICASTENS12_IS14_S16_NST_INS5_IJSG_SB_EEENS5_IJSC_SG_EEEEEEEvS1B_EENS_8epilogue10collective18CollectiveEpilogueINS1I_23Sm100TmaWarpSpecializedILi4ELi2ELi16ELb1ELb0EEEJNS5_IJSG_SF_SG_EEENS5_IJNST_ISG_SC_EENST_INS5_IJNSA_ILi16EEENSA_ILi2EEEEEES1E_EEEEESI_SJ_SI_SJ_NS1I_6fusion15FusionCallbacksIS1M_NS1U_17LinearCombinationISI_fSI_fLNS_15FloatRoundStyleE2EEES1N_S1T_JEEENS4_5SM1004TMEM4LOAD26SM100_TMEM_LOAD_32dp32b16xENS4_13SM90_TMA_LOADENS12_INS13_ILi1ELi4ELi3EEES16_NST_INS5_IJSB_S1P_EEENS5_IJS1P_SC_EEEEEEENS4_39AutoVectorizingCopyWithAssumedAlignmentILi128EEENS4_14SM90_TMA_STOREES29_S2B_S2B_EEEvvEEEEvNT_6ParamsE --------------------------
	.section	.nv.shared._ZN7cutlass13device_kernelINS_4gemm6kernel13GemmUniversalIN4cute5tupleIJiiiiEEENS1_10collective13CollectiveMmaINS1_35MainloopSm100TmaUmmaWarpSpecializedILi4ELi2ELi4ENS5_IJNS4_1CILi8EEENSA_ILi1EEESC_EEEEENS5_IJNSA_ILi128EEESF_NSA_ILi64EEEEEENS_6half_tENS5_IJlSC_lEEESI_NS5_IJSC_llEEENS4_8TiledMMAINS4_8MMA_AtomIJNS4_26SM100_MMA_F16BF16_2x1SM_SSISI_SI_fLi128ELi128ELNS4_4UMMA5MajorE0ELSP_1ELNSO_7ScaleInE0ELSQ_0EEEEEENS4_6LayoutINS5_IJSC_SC_SC_EEENS5_IJNSA_ILi0EEESV_SV_EEEEENS5_IJNS4_10UnderscoreESY_SY_EEEEENS4_18SM100_TMA_2SM_LOADENS4_14ComposedLayoutINS4_7SwizzleILi3ELi4ELi3EEENS4_18smem_ptr_flag_bitsILi16EEENST_INS5_IJSB_SG_EEENS5_IJSG_SC_EEEEEEEvNS4_8identityENS4_28SM100_TMA_2SM_LOAD_MULTICASTENS12_IS14_S16_NST_INS5_IJSG_SB_EEENS5_IJSC_SG_EEEEEEEvS1B_EENS_8epilogue10collective18CollectiveEpilogueINS1I_23Sm100TmaWarpSpecializedILi4ELi2ELi16ELb1ELb0EEEJNS5_IJSG_SF_SG_EEENS5_IJNST_ISG_SC_EENST_INS5_IJNSA_ILi16EEENSA_ILi2EEEEEES1E_EEEEESI_SJ_SI_SJ_NS1I_6fusion15FusionCallbacksIS1M_NS1U_17LinearCombinationISI_fSI_fLNS_15FloatRoundStyleE2EEES1N_S1T_JEEENS4_5SM1004TMEM4LOAD26SM100_TMEM_LOAD_32dp32b16xENS4_13SM90_TMA_LOADENS12_INS13_ILi1ELi4ELi3EEES16_NST_INS5_IJSB_S1P_EEENS5_IJS1P_SC_EEEEEEENS4_39AutoVectorizingCopyWithAssumedAlignmentILi128EEENS4_14SM90_TMA_STOREES29_S2B_S2B_EEEvvEEEEvNT_6ParamsE,"aw",@nobits
	.sectionflags	@""
	.align	16
	.zero		1024


//--------------------- .nv.shared.reserved.0     --------------------------
	.section	.nv.shared.reserved.0,"aw",@nobits
	.weak		__nv_reservedSMEM_offset_0_alias
	.size		__nv_reservedSMEM_offset_0_alias, 0, 64
	.other		__nv_reservedSMEM_offset_0_alias,@"STO_CUDA_RESERVED_SHARED STV_DEFAULT"
__nv_reservedSMEM_offset_0_alias:
	.zero		0
.nv.shared.reserved.0:
	.zero		64
	.weak		__nv_reservedSMEM_tcgen05_partition
	.type		__nv_reservedSMEM_tcgen05_partition,@object
	.size		__nv_reservedSMEM_tcgen05_partition,(.L_0 - __nv_reservedSMEM_tcgen05_partition)
__nv_reservedSMEM_tcgen05_partition:
	.zero		32
.L_0:


//--------------------- .nv.global                --------------------------
	.section	.nv.global,"aw",@nobits
.nv.global:
	.type		_ZN40_INTERNAL_a6d6e148_4_k_cu_42a2e6a7_420834cute1_E,@object
	.size		_ZN40_INTERNAL_a6d6e148_4_k_cu_42a2e6a7_420834cute1_E,(_ZN40_INTERNAL_a6d6e148_4_k_cu_42a2e6a7_420834cuda3std3__45__cpo6cbeginE - _ZN40_INTERNAL_a6d6e148_4_k_cu_42a2e6a7_420834cute1_E)
_ZN40_INTERNAL_a6d6e148_4_k_cu_42a2e6a7_420834cute1_E:
	.zero		1
	.type		_ZN40_INTERNAL_a6d6e148_4_k_cu_42a2e6a7_420834cuda3std3__45__cpo6cbeginE,@object
	.size		_ZN40_INTERNAL_a6d6e148_4_k_cu_42a2e6a7_420834cuda3std3__45__cpo6cbeginE,(_ZN40_INTERNAL_a6d6e148_4_k_cu_42a2e6a7_420834cuda3std3__48in_placeE - _ZN40_INTERNAL_a6d6e148_4_k_cu_42a2e6a7_420834cuda3std3__45__cpo6cbeginE)
_ZN40_INTERNAL_a6d6e148_4_k_cu_42a2e6a7_420834cuda3std3__45__cpo6cbeginE:
	.zero		1
	.type		_ZN40_INTERNAL_a6d6e148_4_k_cu_42a2e6a7_420834cuda3std3__48in_placeE,@object
	.size		_ZN40_INTERNAL_a6d6e148_4_k_cu_42a2e6a7_420834cuda3std3__48in_placeE,(_ZN40_INTERNAL_a6d6e148_4_k_cu_42a2e6a7_420834cuda3std6ranges3__45__cpo9iter_moveE - _ZN40_INTERNAL_a6d6e148_4_k_cu_42a2e6a7_420834cuda3std3__48in_placeE)
_ZN40_INTERNAL_a6d6e148_4_k_cu_42a2e6a7_420834cuda3std3__48in_placeE:
	.zero		1
	.type		_ZN40_INTERNAL_a6d6e148_4_k_cu_42a2e6a7_420834cuda3std6ranges3__45__cpo9iter_moveE,@object
	.size		_ZN40_INTERNAL_a6d6e148_4_k_cu_42a2e6a7_420834cuda3std6ranges3__45__cpo9iter_moveE,(_ZN40_INTERNAL_a6d6e148_4_k_cu_42a2e6a7_420834cuda3std3__45__cpo5beginE - _ZN40_INTERNAL_a6d6e148_4_k_cu_42a2e6a7_420834cuda3std6ranges3__45__cpo9iter_moveE)
_ZN40_INTERNAL_a6d6e148_4_k_cu_42a2e6a7_420834cuda3std6ranges3__45__cpo9iter_moveE:
	.zero		1
	.type		_ZN40_INTERNAL_a6d6e148_4_k_cu_42a2e6a7_420834cuda3std3__45__cpo5beginE,@object
	.size		_ZN40_INTERNAL_a6d6e148_4_k_cu_42a2e6a7_420834cuda3std3__45__cpo5beginE,(_ZN40_INTERNAL_a6d6e148_4_k_cu_42a2e6a7_420834cuda3std3__442_GLOBAL__N__a6d6e148_4_k_cu_42a2e6a7_420836ignoreE - _ZN40_INTERNAL_a6d6e148_4_k_cu_42a2e6a7_420834cuda3std3__45__cpo5beginE)
_ZN40_INTERNAL_a6d6e148_4_k_cu_42a2e6a7_420834cuda3std3__45__cpo5beginE:
	.zero		1
	.type		_ZN40_INTERNAL_a6d6e148_4_k_cu_42a2e6a7_420834cuda3std3__442_GLOBAL__N__a6d6e148_4_k_cu_42a2e6a7_420836ignoreE,@object
	.size		_ZN40_INTERNAL_a6d6e148_4_k_cu_42a2e6a7_420834cuda3std3__442_GLOBAL__N__a6d6e148_4_k_cu_42a2e6a7_420836ignoreE,(_ZN40_INTERNAL_a6d6e148_4_k_cu_42a2e6a7_420834cute7productE - _ZN40_INTERNAL_a6d6e148_4_k_cu_42a2e6a7_420834cuda3std3__442_GLOBAL__N__a6d6e148_4_k_cu_42a2e6a7_420836ignoreE)
_ZN40_INTERNAL_a6d6e148_4_k_cu_42a2e6a7_420834cuda3std3__442_GLOBAL__N__a6d6e148_4_k_cu_42a2e6a7_420836ignoreE:
	.zero		1
	.type		_ZN40_INTERNAL_a6d6e148_4_k_cu_42a2e6a7_420834cute7productE,@object
	.size		_ZN40_INTERNAL_a6d6e148_4_k_cu_42a2e6a7_420834cute7productE,(_ZN40_INTERNAL_a6d6e148_4_k_cu_42a2e6a7_420834cuda3std3__45__cpo3endE - _ZN40_INTERNAL_a6d6e148_4_k_cu_42a2e6a7_420834cute7productE)
_ZN40_INTERNAL_a6d6e148_4_k_cu_42a2e6a7_420834cute7productE:
	.zero		1
	.type		_ZN40_INTERNAL_a6d6e148_4_k_cu_42a2e6a7_420834cuda3std3__45__cpo3endE,@object
	.size		_ZN40_INTERNAL_a6d6e148_4_k_cu_42a2e6a7_420834cuda3std3__45__cpo3endE,(_ZN40_INTERNAL_a6d6e148_4_k_cu_42a2e6a7_420834cuda3std3__419piecewise_constructE - _ZN40_INTERNAL_a6d6e148_4_k_cu_42a2e6a7_420834cuda3std3__45__cpo3endE)
_ZN40_INTERNAL_a6d6e148_4_k_cu_42a2e6a7_420834cuda3std3__45__cpo3endE:
	.zero		1
	.type		_ZN40_INTERNAL_a6d6e148_4_k_cu_42a2e6a7_420834cuda3std3__419piecewise_constructE,@object
	.size		_ZN40_INTERNAL_a6d6e148_4_k_cu_42a2e6a7_420834cuda3std3__419piecewise_constructE,(_ZN40_INTERNAL_a6d6e148_4_k_cu_42a2e6a7_420834cuda3std3__45__cpo4cendE - _ZN40_INTERNAL_a6d6e148_4_k_cu_42a2e6a7_420834cuda3std3__419piecewise_constructE)
_ZN40_INTERNAL_a6d6e148_4_k_cu_42a2e6a7_420834cuda3std3__419piecewise_constructE:
	.zero		1
	.type		_ZN40_INTERNAL_a6d6e148_4_k_cu_42a2e6a7_420834cuda3std3__45__cpo4cendE,@object
	.size		_ZN40_INTERNAL_a6d6e148_4_k_cu_42a2e6a7_420834cuda3std3__45__cpo4cendE,(_ZN40_INTERNAL_a6d6e148_4_k_cu_42a2e6a7_420834cuda3std6ranges3__45__cpo4swapE - _ZN40_INTERNAL_a6d6e148_4_k_cu_42a2e6a7_420834cuda3std3__45__cpo4cendE)
_ZN40_INTERNAL_a6d6e148_4_k_cu_42a2e6a7_420834cuda3std3__45__cpo4cendE:
	.zero		1
	.type		_ZN40_INTERNAL_a6d6e148_4_k_cu_42a2e6a7_420834cuda3std6ranges3__45__cpo4swapE,@object
	.size		_ZN40_INTERNAL_a6d6e148_4_k_cu_42a2e6a7_420834cuda3std6ranges3__45__cpo4swapE,(.L_10 - _ZN40_INTERNAL_a6d6e148_4_k_cu_42a2e6a7_420834cuda3std6ranges3__45__cpo4swapE)
_ZN40_INTERNAL_a6d6e148_4_k_cu_42a2e6a7_420834cuda3std6ranges3__45__cpo4swapE:
	.zero		1
.L_10:


//--------------------- .nv.constant0._ZN7cutlass13device_kernelINS_4gemm6kernel13GemmUniversalIN4cute5tupleIJiiiiEEENS1_10collective13CollectiveMmaINS1_35MainloopSm100TmaUmmaWarpSpecializedILi4ELi2ELi4ENS5_IJNS4_1CILi8EEENSA_ILi1EEESC_EEEEENS5_IJNSA_ILi128EEESF_NSA_ILi64EEEEEENS_6half_tENS5_IJlSC_lEEESI_NS5_IJSC_llEEENS4_8TiledMMAINS4_8MMA_AtomIJNS4_26SM100_MMA_F16BF16_2x1SM_SSISI_SI_fLi128ELi128ELNS4_4UMMA5MajorE0ELSP_1ELNSO_7ScaleInE0ELSQ_0EEEEEENS4_6LayoutINS5_IJSC_SC_SC_EEENS5_IJNSA_ILi0EEESV_SV_EEEEENS5_IJNS4_10UnderscoreESY_SY_EEEEENS4_18SM100_TMA_2SM_LOADENS4_14ComposedLayoutINS4_7SwizzleILi3ELi4ELi3EEENS4_18smem_ptr_flag_bitsILi16EEENST_INS5_IJSB_SG_EEENS5_IJSG_SC_EEEEEEEvNS4_8identityENS4_28SM100_TMA_2SM_LOAD_MULTICASTENS12_IS14_S16_NST_INS5_IJSG_SB_EEENS5_IJSC_SG_EEEEEEEvS1B_EENS_8epilogue10collective18CollectiveEpilogueINS1I_23Sm100TmaWarpSpecializedILi4ELi2ELi16ELb1ELb0EEEJNS5_IJSG_SF_SG_EEENS5_IJNST_ISG_SC_EENST_INS5_IJNSA_ILi16EEENSA_ILi2EEEEEES1E_EEEEESI_SJ_SI_SJ_NS1I_6fusion15FusionCallbacksIS1M_NS1U_17LinearCombinationISI_fSI_fLNS_15FloatRoundStyleE2EEES1N_S1T_JEEENS4_5SM1004TMEM4LOAD26SM100_TMEM_LOAD_32dp32b16xENS4_13SM90_TMA_LOADENS12_INS13_ILi1ELi4ELi3EEES16_NST_INS5_IJSB_S1P_EEENS5_IJS1P_SC_EEEEEEENS4_39AutoVectorizingCopyWithAssumedAlignmentILi128EEENS4_14SM90_TMA_STOREES29_S2B_S2B_EEEvvEEEEvNT_6ParamsE --------------------------
	.section	.nv.constant0._ZN7cutlass13device_kernelINS_4gemm6kernel13GemmUniversalIN4cute5tupleIJiiiiEEENS1_10collective13CollectiveMmaINS1_35MainloopSm100TmaUmmaWarpSpecializedILi4ELi2ELi4ENS5_IJNS4_1CILi8EEENSA_ILi1EEESC_EEEEENS5_IJNSA_ILi128EEESF_NSA_ILi64EEEEEENS_6half_tENS5_IJlSC_lEEESI_NS5_IJSC_llEEENS4_8TiledMMAINS4_8MMA_AtomIJNS4_26SM100_MMA_F16BF16_2x1SM_SSISI_SI_fLi128ELi128ELNS4_4UMMA5MajorE0ELSP_1ELNSO_7ScaleInE0ELSQ_0EEEEEENS4_6LayoutINS5_IJSC_SC_SC_EEENS5_IJNSA_ILi0EEESV_SV_EEEEENS5_IJNS4_10UnderscoreESY_SY_EEEEENS4_18SM100_TMA_2SM_LOADENS4_14ComposedLayoutINS4_7SwizzleILi3ELi4ELi3EEENS4_18smem_ptr_flag_bitsILi16EEENST_INS5_IJSB_SG_EEENS5_IJSG_SC_EEEEEEEvNS4_8identityENS4_28SM100_TMA_2SM_LOAD_MULTICASTENS12_IS14_S16_NST_INS5_IJSG_SB_EEENS5_IJSC_SG_EEEEEEEvS1B_EENS_8epilogue10collective18CollectiveEpilogueINS1I_23Sm100TmaWarpSpecializedILi4ELi2ELi16ELb1ELb0EEEJNS5_IJSG_SF_SG_EEENS5_IJNST_ISG_SC_EENST_INS5_IJNSA_ILi16EEENSA_ILi2EEEEEES1E_EEEEESI_SJ_SI_SJ_NS1I_6fusion15FusionCallbacksIS1M_NS1U_17LinearCombinationISI_fSI_fLNS_15FloatRoundStyleE2EEES1N_S1T_JEEENS4_5SM1004TMEM4LOAD26SM100_TMEM_LOAD_32dp32b16xENS4_13SM90_TMA_LOADENS12_INS13_ILi1ELi4ELi3EEES16_NST_INS5_IJSB_S1P_EEENS5_IJS1P_SC_EEEEEEENS4_39AutoVectorizingCopyWithAssumedAlignmentILi128EEENS4_14SM90_TMA_STOREES29_S2B_S2B_EEEvvEEEEvNT_6ParamsE,"a",@progbits
	.sectionflags	@""
	.align	4
.nv.constant0._ZN7cutlass13device_kernelINS_4gemm6kernel13GemmUniversalIN4cute5tupleIJiiiiEEENS1_10collective13CollectiveMmaINS1_35MainloopSm100TmaUmmaWarpSpecializedILi4ELi2ELi4ENS5_IJNS4_1CILi8EEENSA_ILi1EEESC_EEEEENS5_IJNSA_ILi128EEESF_NSA_ILi64EEEEEENS_6half_tENS5_IJlSC_lEEESI_NS5_IJSC_llEEENS4_8TiledMMAINS4_8MMA_AtomIJNS4_26SM100_MMA_F16BF16_2x1SM_SSISI_SI_fLi128ELi128ELNS4_4UMMA5MajorE0ELSP_1ELNSO_7ScaleInE0ELSQ_0EEEEEENS4_6LayoutINS5_IJSC_SC_SC_EEENS5_IJNSA_ILi0EEESV_SV_EEEEENS5_IJNS4_10UnderscoreESY_SY_EEEEENS4_18SM100_TMA_2SM_LOADENS4_14ComposedLayoutINS4_7SwizzleILi3ELi4ELi3EEENS4_18smem_ptr_flag_bitsILi16EEENST_INS5_IJSB_SG_EEENS5_IJSG_SC_EEEEEEEvNS4_8identityENS4_28SM100_TMA_2SM_LOAD_MULTICASTENS12_IS14_S16_NST_INS5_IJSG_SB_EEENS5_IJSC_SG_EEEEEEEvS1B_EENS_8epilogue10collective18CollectiveEpilogueINS1I_23Sm100TmaWarpSpecializedILi4ELi2ELi16ELb1ELb0EEEJNS5_IJSG_SF_SG_EEENS5_IJNST_ISG_SC_EENST_INS5_IJNSA_ILi16EEENSA_ILi2EEEEEES1E_EEEEESI_SJ_SI_SJ_NS1I_6fusion15FusionCallbacksIS1M_NS1U_17LinearCombinationISI_fSI_fLNS_15FloatRoundStyleE2EEES1N_S1T_JEEENS4_5SM1004TMEM4LOAD26SM100_TMEM_LOAD_32dp32b16xENS4_13SM90_TMA_LOADENS12_INS13_ILi1ELi4ELi3EEES16_NST_INS5_IJSB_S1P_EEENS5_IJS1P_SC_EEEEEEENS4_39AutoVectorizingCopyWithAssumedAlignmentILi128EEENS4_14SM90_TMA_STOREES29_S2B_S2B_EEEvvEEEEvNT_6ParamsE:
	.zero		2944


//--------------------- SYMBOLS --------------------------

	.type		.nv.reservedSmem.offset0,@object
	.size		.nv.reservedSmem.offset0,0x4
	.type		.nv.reservedSmem.cap,@object
	.size		.nv.reservedSmem.cap,0x4
	.type		__assertfail,@function
